	.target	sm_90a

	.elftype	@"ET_EXEC"


//--------------------- .note.nv.tkinfo           --------------------------
	.section	.note.nv.tkinfo,"",@"SHT_NOTE"
	.sectionflags	@"SHF_NOTE_NV_TKINFO"
	.tkinfo
        /*0018*/ 	.word	0x00000002
        /*0030*/ 	.string	""
        /*0030*/ 	.string	"ptxas"
        /*0030*/ 	.string	"Cuda compilation tools, release 13.0, V13.0.88"
        /*0030*/ 	.string	"Build cuda_13.0.r13.0/compiler.36424714_0"
        /*0030*/ 	.string	"-arch sm_90a -m 64 "



//--------------------- .note.nv.cuinfo           --------------------------
	.section	.note.nv.cuinfo,"",@"SHT_NOTE"
	.sectionflags	@"SHF_NOTE_NV_CUINFO"
        /*0018*/ 	.short	0x0002
        /*001a*/ 	.short	0x005a
        /*001c*/ 	.short	0x0082
	.zero		2


//--------------------- .nv.info                  --------------------------
	.section	.nv.info,"",@"SHT_CUDA_INFO"
	.align	4


	//----- nvinfo : EIATTR_REGCOUNT
	.align		4
        /*0000*/ 	.byte	0x04, 0x2f
        /*0002*/ 	.short	(.L_16 - .L_15)
	.align		4
.L_15:
        /*0004*/ 	.word	index@(_ZN7cutlass13device_kernelINS_4gemm6kernel13GemmUniversalIN4cute5tupleIJiiiiEEENS1_10collective13CollectiveMmaINS1_49MainloopSm90TmaGmmaRmemAWarpSpecializedMixedInputILi4ENS5_IJNS4_1CILi1EEESB_SB_EEENS1_35KernelTmaWarpSpecializedCooperativeEEENS5_IJNSA_ILi256EEENSA_ILi64EEENSA_ILi128EEEEEENS5_IJNS_12float_e4m3_tEEEENS5_IJlSB_lEEENS_10bfloat16_tESL_NS4_8TiledMMAINS4_8MMA_AtomIJNS4_4SM904GMMA27MMA_64x64x16_F32BF16BF16_RSILNSQ_5MajorE0ELSS_0ELNSQ_7ScaleInE1ELST_1EEEEEENS4_6LayoutINS5_IJNSA_ILi2EEESB_SB_EEENS5_IJSB_NSA_ILi0EEESZ_EEEEENS5_IJNS4_10UnderscoreES12_S12_EEEEENS4_13SM90_TMA_LOADENS4_14ComposedLayoutINS4_7SwizzleILi3ELi4ELi3EEENS4_18smem_ptr_flag_bitsILi8EEENSW_INS5_IJNSA_ILi8EEESH_EEENS5_IJSH_SB_EEEEEEENS4_9Copy_AtomIJNS4_39AutoVectorizingCopyWithAssumedAlignmentILi128EEESJ_EEENS4_8identityES15_NS16_IS18_NS19_ILi16EEENSW_INS5_IJS1B_SG_EEENS5_IJSG_SB_EEEEEEEvS1K_EENS_8epilogue10collective6detail29Sm90TmaWarpSpecializedAdapterINS1S_15DefaultEpilogueISJ_SL_SL_NS1R_6thread17LinearCombinationISJ_Li1EffLNS1W_9ScaleType4KindE0ELNS_15FloatRoundStyleE2ESJ_EENS1_15EpilogueDefaultEEEEEvvEEEEvNT_6ParamsE)
        /*0008*/ 	.word	0x000000a8


	//----- nvinfo : EIATTR_FRAME_SIZE
	.align		4
.L_16:
        /*000c*/ 	.byte	0x04, 0x11
        /*000e*/ 	.short	(.L_18 - .L_17)
	.align		4
.L_17:
        /*0010*/ 	.word	index@(_ZN7cutlass13device_kernelINS_4gemm6kernel13GemmUniversalIN4cute5tupleIJiiiiEEENS1_10collective13CollectiveMmaINS1_49MainloopSm90TmaGmmaRmemAWarpSpecializedMixedInputILi4ENS5_IJNS4_1CILi1EEESB_SB_EEENS1_35KernelTmaWarpSpecializedCooperativeEEENS5_IJNSA_ILi256EEENSA_ILi64EEENSA_ILi128EEEEEENS5_IJNS_12float_e4m3_tEEEENS5_IJlSB_lEEENS_10bfloat16_tESL_NS4_8TiledMMAINS4_8MMA_AtomIJNS4_4SM904GMMA27MMA_64x64x16_F32BF16BF16_RSILNSQ_5MajorE0ELSS_0ELNSQ_7ScaleInE1ELST_1EEEEEENS4_6LayoutINS5_IJNSA_ILi2EEESB_SB_EEENS5_IJSB_NSA_ILi0EEESZ_EEEEENS5_IJNS4_10UnderscoreES12_S12_EEEEENS4_13SM90_TMA_LOADENS4_14ComposedLayoutINS4_7SwizzleILi3ELi4ELi3EEENS4_18smem_ptr_flag_bitsILi8EEENSW_INS5_IJNSA_ILi8EEESH_EEENS5_IJSH_SB_EEEEEEENS4_9Copy_AtomIJNS4_39AutoVectorizingCopyWithAssumedAlignmentILi128EEESJ_EEENS4_8identityES15_NS16_IS18_NS19_ILi16EEENSW_INS5_IJS1B_SG_EEENS5_IJSG_SB_EEEEEEEvS1K_EENS_8epilogue10collective6detail29Sm90TmaWarpSpecializedAdapterINS1S_15DefaultEpilogueISJ_SL_SL_NS1R_6thread17LinearCombinationISJ_Li1EffLNS1W_9ScaleType4KindE0ELNS_15FloatRoundStyleE2ESJ_EENS1_15EpilogueDefaultEEEEEvvEEEEvNT_6ParamsE)
        /*0014*/ 	.word	0x00000000


	//----- nvinfo : EIATTR_MIN_STACK_SIZE
	.align		4
.L_18:
        /*0018*/ 	.byte	0x04, 0x12
        /*001a*/ 	.short	(.L_20 - .L_19)
	.align		4
.L_19:
        /*001c*/ 	.word	index@(_ZN7cutlass13device_kernelINS_4gemm6kernel13GemmUniversalIN4cute5tupleIJiiiiEEENS1_10collective13CollectiveMmaINS1_49MainloopSm90TmaGmmaRmemAWarpSpecializedMixedInputILi4ENS5_IJNS4_1CILi1EEESB_SB_EEENS1_35KernelTmaWarpSpecializedCooperativeEEENS5_IJNSA_ILi256EEENSA_ILi64EEENSA_ILi128EEEEEENS5_IJNS_12float_e4m3_tEEEENS5_IJlSB_lEEENS_10bfloat16_tESL_NS4_8TiledMMAINS4_8MMA_AtomIJNS4_4SM904GMMA27MMA_64x64x16_F32BF16BF16_RSILNSQ_5MajorE0ELSS_0ELNSQ_7ScaleInE1ELST_1EEEEEENS4_6LayoutINS5_IJNSA_ILi2EEESB_SB_EEENS5_IJSB_NSA_ILi0EEESZ_EEEEENS5_IJNS4_10UnderscoreES12_S12_EEEEENS4_13SM90_TMA_LOADENS4_14ComposedLayoutINS4_7SwizzleILi3ELi4ELi3EEENS4_18smem_ptr_flag_bitsILi8EEENSW_INS5_IJNSA_ILi8EEESH_EEENS5_IJSH_SB_EEEEEEENS4_9Copy_AtomIJNS4_39AutoVectorizingCopyWithAssumedAlignmentILi128EEESJ_EEENS4_8identityES15_NS16_IS18_NS19_ILi16EEENSW_INS5_IJS1B_SG_EEENS5_IJSG_SB_EEEEEEEvS1K_EENS_8epilogue10collective6detail29Sm90TmaWarpSpecializedAdapterINS1S_15DefaultEpilogueISJ_SL_SL_NS1R_6thread17LinearCombinationISJ_Li1EffLNS1W_9ScaleType4KindE0ELNS_15FloatRoundStyleE2ESJ_EENS1_15EpilogueDefaultEEEEEvvEEEEvNT_6ParamsE)
        /*0020*/ 	.word	0x00000000
.L_20:


//--------------------- .nv.compat                --------------------------
	.section	.nv.compat,"",@"SHT_CUDA_COMPAT_INFO"
	.align	4
        /*0000*/ 	.byte	0x02, 0x09, 0x01, 0x00, 0x02, 0x02, 0x04, 0x00, 0x02, 0x05, 0x05, 0x00, 0x03, 0x07, 0x01, 0x01
        /*0010*/ 	.byte	0x02, 0x03, 0x01, 0x00, 0x02, 0x06, 0x01, 0x00, 0x04, 0x0b, 0x08, 0x00, 0x00, 0x00, 0x00, 0x00
        /*0020*/ 	.byte	0x00, 0x00, 0x00, 0x00


//--------------------- .nv.info._ZN7cutlass13device_kernelINS_4gemm6kernel13GemmUniversalIN4cute5tupleIJiiiiEEENS1_10collective13CollectiveMmaINS1_49MainloopSm90TmaGmmaRmemAWarpSpecializedMixedInputILi4ENS5_IJNS4_1CILi1EEESB_SB_EEENS1_35KernelTmaWarpSpecializedCooperativeEEENS5_IJNSA_ILi256EEENSA_ILi64EEENSA_ILi128EEEEEENS5_IJNS_12float_e4m3_tEEEENS5_IJlSB_lEEENS_10bfloat16_tESL_NS4_8TiledMMAINS4_8MMA_AtomIJNS4_4SM904GMMA27MMA_64x64x16_F32BF16BF16_RSILNSQ_5MajorE0ELSS_0ELNSQ_7ScaleInE1ELST_1EEEEEENS4_6LayoutINS5_IJNSA_ILi2EEESB_SB_EEENS5_IJSB_NSA_ILi0EEESZ_EEEEENS5_IJNS4_10UnderscoreES12_S12_EEEEENS4_13SM90_TMA_LOADENS4_14ComposedLayoutINS4_7SwizzleILi3ELi4ELi3EEENS4_18smem_ptr_flag_bitsILi8EEENSW_INS5_IJNSA_ILi8EEESH_EEENS5_IJSH_SB_EEEEEEENS4_9Copy_AtomIJNS4_39AutoVectorizingCopyWithAssumedAlignmentILi128EEESJ_EEENS4_8identityES15_NS16_IS18_NS19_ILi16EEENSW_INS5_IJS1B_SG_EEENS5_IJSG_SB_EEEEEEEvS1K_EENS_8epilogue10collective6detail29Sm90TmaWarpSpecializedAdapterINS1S_15DefaultEpilogueISJ_SL_SL_NS1R_6thread17LinearCombinationISJ_Li1EffLNS1W_9ScaleType4KindE0ELNS_15FloatRoundStyleE2ESJ_EENS1_15EpilogueDefaultEEEEEvvEEEEvNT_6ParamsE --------------------------
	.section	.nv.info._ZN7cutlass13device_kernelINS_4gemm6kernel13GemmUniversalIN4cute5tupleIJiiiiEEENS1_10collective13CollectiveMmaINS1_49MainloopSm90TmaGmmaRmemAWarpSpecializedMixedInputILi4ENS5_IJNS4_1CILi1EEESB_SB_EEENS1_35KernelTmaWarpSpecializedCooperativeEEENS5_IJNSA_ILi256EEENSA_ILi64EEENSA_ILi128EEEEEENS5_IJNS_12float_e4m3_tEEEENS5_IJlSB_lEEENS_10bfloat16_tESL_NS4_8TiledMMAINS4_8MMA_AtomIJNS4_4SM904GMMA27MMA_64x64x16_F32BF16BF16_RSILNSQ_5MajorE0ELSS_0ELNSQ_7ScaleInE1ELST_1EEEEEENS4_6LayoutINS5_IJNSA_ILi2EEESB_SB_EEENS5_IJSB_NSA_ILi0EEESZ_EEEEENS5_IJNS4_10UnderscoreES12_S12_EEEEENS4_13SM90_TMA_LOADENS4_14ComposedLayoutINS4_7SwizzleILi3ELi4ELi3EEENS4_18smem_ptr_flag_bitsILi8EEENSW_INS5_IJNSA_ILi8EEESH_EEENS5_IJSH_SB_EEEEEEENS4_9Copy_AtomIJNS4_39AutoVectorizingCopyWithAssumedAlignmentILi128EEESJ_EEENS4_8identityES15_NS16_IS18_NS19_ILi16EEENSW_INS5_IJS1B_SG_EEENS5_IJSG_SB_EEEEEEEvS1K_EENS_8epilogue10collective6detail29Sm90TmaWarpSpecializedAdapterINS1S_15DefaultEpilogueISJ_SL_SL_NS1R_6thread17LinearCombinationISJ_Li1EffLNS1W_9ScaleType4KindE0ELNS_15FloatRoundStyleE2ESJ_EENS1_15EpilogueDefaultEEEEEvvEEEEvNT_6ParamsE,"",@"SHT_CUDA_INFO"
	.sectionflags	@""
	.align	4


	//----- nvinfo : EIATTR_CUDA_API_VERSION
	.align		4
        /*0000*/ 	.byte	0x04, 0x37
        /*0002*/ 	.short	(.L_22 - .L_21)
.L_21:
        /*0004*/ 	.word	0x00000082


	//----- nvinfo : EIATTR_KPARAM_INFO
	.align		4
.L_22:
        /*0008*/ 	.byte	0x04, 0x17
        /*000a*/ 	.short	(.L_24 - .L_23)
.L_23:
        /*000c*/ 	.word	0x00000000
        /*0010*/ 	.short	0x0000
        /*0012*/ 	.short	0x0070
        /*0014*/ 	.byte	0x00, 0xf0, 0x01, 0x18


	//----- nvinfo : EIATTR_SPARSE_MMA_MASK
	.align		4
.L_24:
        /*0018*/ 	.byte	0x03, 0x50
        /*001a*/ 	.short	0x0000


	//----- nvinfo : EIATTR_MAXREG_COUNT
	.align		4
        /*001c*/ 	.byte	0x03, 0x1b
        /*001e*/ 	.short	0x00a8


	//----- nvinfo : EIATTR_NUM_BARRIERS
	.align		4
        /*0020*/ 	.byte	0x02, 0x4c
        /*0022*/ 	.byte	0x01
	.zero		1


	//----- nvinfo : EIATTR_EXTERNS
	.align		4
        /*0024*/ 	.byte	0x04, 0x0f
        /*0026*/ 	.short	(.L_26 - .L_25)


	//   ....[0]....
	.align		4
.L_25:
        /*0028*/ 	.word	index@(__assertfail)


	//----- nvinfo : EIATTR_MERCURY_ISA_VERSION
	.align		4
.L_26:
        /*002c*/ 	.byte	0x03, 0x5f
        /*002e*/ 	.short	0x0101


	//----- nvinfo : EIATTR_INT_WARP_WIDE_INSTR_OFFSETS
	.align		4
        /*0030*/ 	.byte	0x04, 0x31
        /*0032*/ 	.short	(.L_28 - .L_27)


	//   ....[0]....
.L_27:
        /*0034*/ 	.word	0x000003c0


	//   ....[1]....
        /*0038*/ 	.word	0x000003d0


	//   ....[2]....
        /*003c*/ 	.word	0x000004c0


	//----- nvinfo : EIATTR_COOP_GROUP_MASK_REGIDS
	.align		4
.L_28:
        /*0040*/ 	.byte	0x04, 0x29
        /*0042*/ 	.short	(.L_30 - .L_29)


	//   ....[0]....
.L_29:
        /*0044*/ 	.word	0xffffffff


	//   ....[1]....
        /*0048*/ 	.word	0xffffffff


	//   ....[2]....
        /*004c*/ 	.word	0xffffffff


	//   ....[3]....
        /*0050*/ 	.word	0xffffffff


	//   ....[4]....
        /*0054*/ 	.word	0x0500000f


	//----- nvinfo : EIATTR_COOP_GROUP_INSTR_OFFSETS
	.align		4
.L_30:
        /*0058*/ 	.byte	0x04, 0x28
        /*005a*/ 	.short	(.L_32 - .L_31)


	//   ....[0]....
.L_31:
        /*005c*/ 	.word	0x00000060


	//   ....[1]....
        /*0060*/ 	.word	0x00000070


	//   ....[2]....
        /*0064*/ 	.word	0x00000130


	//   ....[3]....
        /*0068*/ 	.word	0x000002c0


	//   ....[4]....
        /*006c*/ 	.word	0x0000d970


	//----- nvinfo : EIATTR_REG_RECONFIG
	.align		4
.L_32:
        /*0070*/ 	.byte	0x01, 0x54
	.zero		2


	//----- nvinfo : EIATTR_SYSCALL_OFFSETS
	.align		4
        /*0074*/ 	.byte	0x04, 0x46
        /*0076*/ 	.short	(.L_34 - .L_33)


	//   ....[0]....
.L_33:
        /*0078*/ 	.word	0x000013c0


	//   ....[1]....
        /*007c*/ 	.word	0x0000c940


	//   ....[2]....
        /*0080*/ 	.word	0x0000ca70


	//----- nvinfo : EIATTR_MBARRIER_INSTR_OFFSETS
	.align		4
.L_34:
        /*0084*/ 	.byte	0x04, 0x39
        /*0086*/ 	.short	(.L_36 - .L_35)


	//   ....[0]....
.L_35:
        /*0088*/ 	.word	0x00000230
        /*008c*/ 	.word	0x000000ff
        /*0090*/ 	.word	0x00000000
        /*0094*/ 	.short	0x0100
        /*0096*/ 	.byte	0x08
	.zero		1


	//   ....[1]....
        /*0098*/ 	.word	0x00000240
        /*009c*/ 	.word	0x000000ff
        /*00a0*/ 	.word	0x00000020
        /*00a4*/ 	.short	0x0100
        /*00a6*/ 	.byte	0x08
	.zero		1


	//   ....[2]....
        /*00a8*/ 	.word	0x00000250
        /*00ac*/ 	.word	0x000000ff
        /*00b0*/ 	.word	0x00000008
        /*00b4*/ 	.short	0x0100
        /*00b6*/ 	.byte	0x08
	.zero		1


	//   ....[3]....
        /*00b8*/ 	.word	0x00000260
        /*00bc*/ 	.word	0x000000ff
        /*00c0*/ 	.word	0x00000028
        /*00c4*/ 	.short	0x0100
        /*00c6*/ 	.byte	0x08
	.zero		1


	//   ....[4]....
        /*00c8*/ 	.word	0x00000270
        /*00cc*/ 	.word	0x000000ff
        /*00d0*/ 	.word	0x00000010
        /*00d4*/ 	.short	0x0100
        /*00d6*/ 	.byte	0x08
	.zero		1


	//   ....[5]....
        /*00d8*/ 	.word	0x00000280
        /*00dc*/ 	.word	0x000000ff
        /*00e0*/ 	.word	0x00000030
        /*00e4*/ 	.short	0x0100
        /*00e6*/ 	.byte	0x08
	.zero		1


	//   ....[6]....
        /*00e8*/ 	.word	0x00000290
        /*00ec*/ 	.word	0x000000ff
        /*00f0*/ 	.word	0x00000018
        /*00f4*/ 	.short	0x0100
        /*00f6*/ 	.byte	0x08
	.zero		1


	//   ....[7]....
        /*00f8*/ 	.word	0x000002a0
        /*00fc*/ 	.word	0x000000ff
        /*0100*/ 	.word	0x00000038
        /*0104*/ 	.short	0x0100
        /*0106*/ 	.byte	0x08
	.zero		1


	//   ....[8]....
        /*0108*/ 	.word	0x00000540
        /*010c*/ 	.word	0x000000ff
        /*0110*/ 	.word	0x00000050
        /*0114*/ 	.short	0x0100
        /*0116*/ 	.byte	0x08
	.zero		1


	//   ....[9]....
        /*0118*/ 	.word	0x000005c0
        /*011c*/ 	.word	0x000000ff
        /*0120*/ 	.word	0x00000058
        /*0124*/ 	.short	0x0100
        /*0126*/ 	.byte	0x08
	.zero		1


	//   ....[10]....
        /*0128*/ 	.word	0x000014b0
        /*012c*/ 	.word	0x00000004
        /*0130*/ 	.word	0x00000000
        /*0134*/ 	.short	0x010a
        /*0136*/ 	.byte	0x3f
	.zero		1


	//   ....[11]....
        /*0138*/ 	.word	0x000014f0
        /*013c*/ 	.word	0x00000004
        /*0140*/ 	.word	0x00000000
        /*0144*/ 	.short	0x010a
        /*0146*/ 	.byte	0x3f
	.zero		1


	//   ....[12]....
        /*0148*/ 	.word	0x00001600
        /*014c*/ 	.word	0x00000005
        /*0150*/ 	.word	0x00000000
        /*0154*/ 	.short	0x010a
        /*0156*/ 	.byte	0x3f
	.zero		1


	//   ....[13]....
        /*0158*/ 	.word	0x00003200
        /*015c*/ 	.word	0x00000005
        /*0160*/ 	.word	0x00000000
        /*0164*/ 	.short	0x010a
        /*0166*/ 	.byte	0x3f
	.zero		1


	//   ....[14]....
        /*0168*/ 	.word	0x00003a10
        /*016c*/ 	.word	0x0000000a
        /*0170*/ 	.word	0x00000000
        /*0174*/ 	.short	0x010a
        /*0176*/ 	.byte	0x3f
	.zero		1


	//   ....[15]....
        /*0178*/ 	.word	0x000050b0
        /*017c*/ 	.word	0x00000006
        /*0180*/ 	.word	0x00000000
        /*0184*/ 	.short	0x0101
        /*0186*/ 	.byte	0x3f
	.zero		1


	//   ....[16]....
        /*0188*/ 	.word	0x00005150
        /*018c*/ 	.word	0x0000000a
        /*0190*/ 	.word	0x00000000
        /*0194*/ 	.short	0x010a
        /*0196*/ 	.byte	0x3f
	.zero		1


	//   ....[17]....
        /*0198*/ 	.word	0x00006f20
        /*019c*/ 	.word	0x00000005
        /*01a0*/ 	.word	0x00000000
        /*01a4*/ 	.short	0x0101
        /*01a6*/ 	.byte	0x3f
	.zero		1


	//   ....[18]....
        /*01a8*/ 	.word	0x00006fe0
        /*01ac*/ 	.word	0x00000000
        /*01b0*/ 	.word	0x00000000
        /*01b4*/ 	.short	0x0101
        /*01b6*/ 	.byte	0x3f
	.zero		1


	//   ....[19]....
        /*01b8*/ 	.word	0x0000cb60
        /*01bc*/ 	.word	0x00000008
        /*01c0*/ 	.word	0x00000020
        /*01c4*/ 	.short	0x010a
        /*01c6*/ 	.byte	0x3f
	.zero		1


	//   ....[20]....
        /*01c8*/ 	.word	0x0000cfe0
        /*01cc*/ 	.word	0x00000013
        /*01d0*/ 	.word	0x00000058
        /*01d4*/ 	.short	0x0101
        /*01d6*/ 	.byte	0x3f
	.zero		1


	//   ....[21]....
        /*01d8*/ 	.word	0x0000d720
        /*01dc*/ 	.word	0x00000005
        /*01e0*/ 	.word	0x00000000
        /*01e4*/ 	.short	0x010a
        /*01e6*/ 	.byte	0x3f
	.zero		1


	//   ....[22]....
        /*01e8*/ 	.word	0x0000d7a0
        /*01ec*/ 	.word	0x00000007
        /*01f0*/ 	.word	0x00000000
        /*01f4*/ 	.short	0x010a
        /*01f6*/ 	.byte	0x3f
	.zero		1


	//   ....[23]....
        /*01f8*/ 	.word	0x0000d830
        /*01fc*/ 	.word	0x00000006
        /*0200*/ 	.word	0x00000000
        /*0204*/ 	.short	0x010a
        /*0206*/ 	.byte	0x3f
	.zero		1


	//   ....[24]....
        /*0208*/ 	.word	0x0000d8c0
        /*020c*/ 	.word	0x00000003
        /*0210*/ 	.word	0x00000000
        /*0214*/ 	.short	0x010a
        /*0216*/ 	.byte	0x3f
	.zero		1


	//   ....[25]....
        /*0218*/ 	.word	0x0000d9a0
        /*021c*/ 	.word	0x00000004
        /*0220*/ 	.word	0x00000000
        /*0224*/ 	.short	0x010a
        /*0226*/ 	.byte	0x3f
	.zero		1


	//   ....[26]....
        /*0228*/ 	.word	0x0000d9f0
        /*022c*/ 	.word	0x00000005
        /*0230*/ 	.word	0x00000000
        /*0234*/ 	.short	0x010a
        /*0236*/ 	.byte	0x3f
	.zero		1


	//   ....[27]....
        /*0238*/ 	.word	0x0000da40
        /*023c*/ 	.word	0x0000000a
        /*0240*/ 	.word	0x00000000
        /*0244*/ 	.short	0x010a
        /*0246*/ 	.byte	0x3f
	.zero		1


	//   ....[28]....
        /*0248*/ 	.word	0x0000da90
        /*024c*/ 	.word	0x00000008
        /*0250*/ 	.word	0x00000020
        /*0254*/ 	.short	0x010a
        /*0256*/ 	.byte	0x3f
	.zero		1


	//   ....[29]....
        /*0258*/ 	.word	0x0000dbe0
        /*025c*/ 	.word	0x00000005
        /*0260*/ 	.word	0x00000000
        /*0264*/ 	.short	0x010a
        /*0266*/ 	.byte	0x3f
	.zero		1


	//   ....[30]....
        /*0268*/ 	.word	0x0000dc30
        /*026c*/ 	.word	0x00000007
        /*0270*/ 	.word	0x00000000
        /*0274*/ 	.short	0x010a
        /*0276*/ 	.byte	0x3f
	.zero		1


	//   ....[31]....
        /*0278*/ 	.word	0x0000dc80
        /*027c*/ 	.word	0x00000006
        /*0280*/ 	.word	0x00000000
        /*0284*/ 	.short	0x010a
        /*0286*/ 	.byte	0x3f
	.zero		1


	//----- nvinfo : EIATTR_NUM_MBARRIERS
	.align		4
.L_36:
        /*0288*/ 	.byte	0x03, 0x38
        /*028a*/ 	.short	0x000a


	//----- nvinfo : EIATTR_EXIT_INSTR_OFFSETS
	.align		4
        /*028c*/ 	.byte	0x04, 0x1c
        /*028e*/ 	.short	(.L_38 - .L_37)


	//   ....[0]....
.L_37:
        /*0290*/ 	.word	0x00000660


	//   ....[1]....
        /*0294*/ 	.word	0x00000f20


	//   ....[2]....
        /*0298*/ 	.word	0x0000bff0


	//   ....[3]....
        /*029c*/ 	.word	0x0000c610


	//   ....[4]....
        /*02a0*/ 	.word	0x0000d910


	//----- nvinfo : EIATTR_MAX_THREADS
	.align		4
.L_38:
        /*02a4*/ 	.byte	0x04, 0x05
        /*02a6*/ 	.short	(.L_40 - .L_39)
.L_39:
        /*02a8*/ 	.word	0x00000180
        /*02ac*/ 	.word	0x00000001
        /*02b0*/ 	.word	0x00000001


	//----- nvinfo : EIATTR_CRS_STACK_SIZE
	.align		4
.L_40:
        /*02b4*/ 	.byte	0x04, 0x1e
        /*02b6*/ 	.short	(.L_42 - .L_41)
.L_41:
        /*02b8*/ 	.word	0x00000000


	//----- nvinfo : EIATTR_CBANK_PARAM_SIZE
	.align		4
.L_42:
        /*02bc*/ 	.byte	0x03, 0x19
        /*02be*/ 	.short	0x0670


	//----- nvinfo : EIATTR_PARAM_CBANK
	.align		4
        /*02c0*/ 	.byte	0x04, 0x0a
        /*02c2*/ 	.short	(.L_44 - .L_43)
	.align		4
.L_43:
        /*02c4*/ 	.word	index@(.nv.constant0._ZN7cutlass13device_kernelINS_4gemm6kernel13GemmUniversalIN4cute5tupleIJiiiiEEENS1_10collective13CollectiveMmaINS1_49MainloopSm90TmaGmmaRmemAWarpSpecializedMixedInputILi4ENS5_IJNS4_1CILi1EEESB_SB_EEENS1_35KernelTmaWarpSpecializedCooperativeEEENS5_IJNSA_ILi256EEENSA_ILi64EEENSA_ILi128EEEEEENS5_IJNS_12float_e4m3_tEEEENS5_IJlSB_lEEENS_10bfloat16_tESL_NS4_8TiledMMAINS4_8MMA_AtomIJNS4_4SM904GMMA27MMA_64x64x16_F32BF16BF16_RSILNSQ_5MajorE0ELSS_0ELNSQ_7ScaleInE1ELST_1EEEEEENS4_6LayoutINS5_IJNSA_ILi2EEESB_SB_EEENS5_IJSB_NSA_ILi0EEESZ_EEEEENS5_IJNS4_10UnderscoreES12_S12_EEEEENS4_13SM90_TMA_LOADENS4_14ComposedLayoutINS4_7SwizzleILi3ELi4ELi3EEENS4_18smem_ptr_flag_bitsILi8EEENSW_INS5_IJNSA_ILi8EEESH_EEENS5_IJSH_SB_EEEEEEENS4_9Copy_AtomIJNS4_39AutoVectorizingCopyWithAssumedAlignmentILi128EEESJ_EEENS4_8identityES15_NS16_IS18_NS19_ILi16EEENSW_INS5_IJS1B_SG_EEENS5_IJSG_SB_EEEEEEEvS1K_EENS_8epilogue10collective6detail29Sm90TmaWarpSpecializedAdapterINS1S_15DefaultEpilogueISJ_SL_SL_NS1R_6thread17LinearCombinationISJ_Li1EffLNS1W_9ScaleType4KindE0ELNS_15FloatRoundStyleE2ESJ_EENS1_15EpilogueDefaultEEEEEvvEEEEvNT_6ParamsE)
        /*02c8*/ 	.short	0x0210
        /*02ca*/ 	.short	0x0670


	//----- nvinfo : EIATTR_SW_WAR
	.align		4
.L_44:
        /*02cc*/ 	.byte	0x04, 0x36
        /*02ce*/ 	.short	(.L_46 - .L_45)
.L_45:
        /*02d0*/ 	.word	0x00000008
.L_46:


//--------------------- .nv.callgraph             --------------------------
	.section	.nv.callgraph,"",@"SHT_CUDA_CALLGRAPH"
	.align	4
	.sectionentsize	8
	.align		4
        /*0000*/ 	.word	0x00000000
	.align		4
        /*0004*/ 	.word	0xffffffff
	.align		4
        /*0008*/ 	.word	index@(_ZN7cutlass13device_kernelINS_4gemm6kernel13GemmUniversalIN4cute5tupleIJiiiiEEENS1_10collective13CollectiveMmaINS1_49MainloopSm90TmaGmmaRmemAWarpSpecializedMixedInputILi4ENS5_IJNS4_1CILi1EEESB_SB_EEENS1_35KernelTmaWarpSpecializedCooperativeEEENS5_IJNSA_ILi256EEENSA_ILi64EEENSA_ILi128EEEEEENS5_IJNS_12float_e4m3_tEEEENS5_IJlSB_lEEENS_10bfloat16_tESL_NS4_8TiledMMAINS4_8MMA_AtomIJNS4_4SM904GMMA27MMA_64x64x16_F32BF16BF16_RSILNSQ_5MajorE0ELSS_0ELNSQ_7ScaleInE1ELST_1EEEEEENS4_6LayoutINS5_IJNSA_ILi2EEESB_SB_EEENS5_IJSB_NSA_ILi0EEESZ_EEEEENS5_IJNS4_10UnderscoreES12_S12_EEEEENS4_13SM90_TMA_LOADENS4_14ComposedLayoutINS4_7SwizzleILi3ELi4ELi3EEENS4_18smem_ptr_flag_bitsILi8EEENSW_INS5_IJNSA_ILi8EEESH_EEENS5_IJSH_SB_EEEEEEENS4_9Copy_AtomIJNS4_39AutoVectorizingCopyWithAssumedAlignmentILi128EEESJ_EEENS4_8identityES15_NS16_IS18_NS19_ILi16EEENSW_INS5_IJS1B_SG_EEENS5_IJSG_SB_EEEEEEEvS1K_EENS_8epilogue10collective6detail29Sm90TmaWarpSpecializedAdapterINS1S_15DefaultEpilogueISJ_SL_SL_NS1R_6thread17LinearCombinationISJ_Li1EffLNS1W_9ScaleType4KindE0ELNS_15FloatRoundStyleE2ESJ_EENS1_15EpilogueDefaultEEEEEvvEEEEvNT_6ParamsE)
	.align		4
        /*000c*/ 	.word	index@(__assertfail)
	.align		4
        /*0010*/ 	.word	0x00000000
	.align		4
        /*0014*/ 	.word	0xfffffffe
	.align		4
        /*0018*/ 	.word	0x00000000
	.align		4
        /*001c*/ 	.word	0xfffffffd
	.align		4
        /*0020*/ 	.word	0x00000000
	.align		4
        /*0024*/ 	.word	0xfffffffc


//--------------------- .nv.constant4             --------------------------
	.section	.nv.constant4,"a",@progbits
	.align	8
	.align		8
.nv.constant4:
        /*0000*/ 	.dword	__assertfail
	.align		8
        /*0008*/ 	.dword	__unnamed_1
	.align		8
        /*0010*/ 	.dword	__unnamed_2
	.align		8
        /*0018*/ 	.dword	_ZN40_INTERNAL_57167092_4_k_cu_a84b6043_298234cuda3std3__45__cpo5beginE
	.align		8
        /*0020*/ 	.dword	_ZN40_INTERNAL_57167092_4_k_cu_a84b6043_298234cuda3std3__45__cpo3endE
	.align		8
        /*0028*/ 	.dword	_ZN40_INTERNAL_57167092_4_k_cu_a84b6043_298234cuda3std3__45__cpo6cbeginE
	.align		8
        /*0030*/ 	.dword	_ZN40_INTERNAL_57167092_4_k_cu_a84b6043_298234cuda3std3__45__cpo4cendE
	.align		8
        /*0038*/ 	.dword	_ZN40_INTERNAL_57167092_4_k_cu_a84b6043_298234cuda3std3__442_GLOBAL__N__57167092_4_k_cu_a84b6043_298236ignoreE
	.align		8
        /*0040*/ 	.dword	_ZN40_INTERNAL_57167092_4_k_cu_a84b6043_298234cuda3std3__419piecewise_constructE
	.align		8
        /*0048*/ 	.dword	_ZN40_INTERNAL_57167092_4_k_cu_a84b6043_298234cuda3std3__48in_placeE
	.align		8
        /*0050*/ 	.dword	_ZN40_INTERNAL_57167092_4_k_cu_a84b6043_298234cuda3std6ranges3__45__cpo4swapE
	.align		8
        /*0058*/ 	.dword	_ZN40_INTERNAL_57167092_4_k_cu_a84b6043_298234cuda3std6ranges3__45__cpo9iter_moveE
	.align		8
        /*0060*/ 	.dword	_ZN40_INTERNAL_57167092_4_k_cu_a84b6043_298234cute7productE
	.align		8
        /*0068*/ 	.dword	_ZN40_INTERNAL_57167092_4_k_cu_a84b6043_298234cute1_E
	.align		8
        /*0070*/ 	.dword	$str$24
	.align		8
        /*0078*/ 	.dword	$str$25


//--------------------- .text._ZN7cutlass13device_kernelINS_4gemm6kernel13GemmUniversalIN4cute5tupleIJiiiiEEENS1_10collective13CollectiveMmaINS1_49MainloopSm90TmaGmmaRmemAWarpSpecializedMixedInputILi4ENS5_IJNS4_1CILi1EEESB_SB_EEENS1_35KernelTmaWarpSpecializedCooperativeEEENS5_IJNSA_ILi256EEENSA_ILi64EEENSA_ILi128EEEEEENS5_IJNS_12float_e4m3_tEEEENS5_IJlSB_lEEENS_10bfloat16_tESL_NS4_8TiledMMAINS4_8MMA_AtomIJNS4_4SM904GMMA27MMA_64x64x16_F32BF16BF16_RSILNSQ_5MajorE0ELSS_0ELNSQ_7ScaleInE1ELST_1EEEEEENS4_6LayoutINS5_IJNSA_ILi2EEESB_SB_EEENS5_IJSB_NSA_ILi0EEESZ_EEEEENS5_IJNS4_10UnderscoreES12_S12_EEEEENS4_13SM90_TMA_LOADENS4_14ComposedLayoutINS4_7SwizzleILi3ELi4ELi3EEENS4_18smem_ptr_flag_bitsILi8EEENSW_INS5_IJNSA_ILi8EEESH_EEENS5_IJSH_SB_EEEEEEENS4_9Copy_AtomIJNS4_39AutoVectorizingCopyWithAssumedAlignmentILi128EEESJ_EEENS4_8identityES15_NS16_IS18_NS19_ILi16EEENSW_INS5_IJS1B_SG_EEENS5_IJSG_SB_EEEEEEEvS1K_EENS_8epilogue10collective6detail29Sm90TmaWarpSpecializedAdapterINS1S_15DefaultEpilogueISJ_SL_SL_NS1R_6thread17LinearCombinationISJ_Li1EffLNS1W_9ScaleType4KindE0ELNS_15FloatRoundStyleE2ESJ_EENS1_15EpilogueDefaultEEEEEvvEEEEvNT_6ParamsE --------------------------
	.section	.text._ZN7cutlass13device_kernelINS_4gemm6kernel13GemmUniversalIN4cute5tupleIJiiiiEEENS1_10collective13CollectiveMmaINS1_49MainloopSm90TmaGmmaRmemAWarpSpecializedMixedInputILi4ENS5_IJNS4_1CILi1EEESB_SB_EEENS1_35KernelTmaWarpSpecializedCooperativeEEENS5_IJNSA_ILi256EEENSA_ILi64EEENSA_ILi128EEEEEENS5_IJNS_12float_e4m3_tEEEENS5_IJlSB_lEEENS_10bfloat16_tESL_NS4_8TiledMMAINS4_8MMA_AtomIJNS4_4SM904GMMA27MMA_64x64x16_F32BF16BF16_RSILNSQ_5MajorE0ELSS_0ELNSQ_7ScaleInE1ELST_1EEEEEENS4_6LayoutINS5_IJNSA_ILi2EEESB_SB_EEENS5_IJSB_NSA_ILi0EEESZ_EEEEENS5_IJNS4_10UnderscoreES12_S12_EEEEENS4_13SM90_TMA_LOADENS4_14ComposedLayoutINS4_7SwizzleILi3ELi4ELi3EEENS4_18smem_ptr_flag_bitsILi8EEENSW_INS5_IJNSA_ILi8EEESH_EEENS5_IJSH_SB_EEEEEEENS4_9Copy_AtomIJNS4_39AutoVectorizingCopyWithAssumedAlignmentILi128EEESJ_EEENS4_8identityES15_NS16_IS18_NS19_ILi16EEENSW_INS5_IJS1B_SG_EEENS5_IJSG_SB_EEEEEEEvS1K_EENS_8epilogue10collective6detail29Sm90TmaWarpSpecializedAdapterINS1S_15DefaultEpilogueISJ_SL_SL_NS1R_6thread17LinearCombinationISJ_Li1EffLNS1W_9ScaleType4KindE0ELNS_15FloatRoundStyleE2ESJ_EENS1_15EpilogueDefaultEEEEEvvEEEEvNT_6ParamsE,"ax",@progbits
	.align	128
.text._ZN7cutlass13device_kernelINS_4gemm6kernel13GemmUniversalIN4cute5tupleIJiiiiEEENS1_10collective13CollectiveMmaINS1_49MainloopSm90TmaGmmaRmemAWarpSpecializedMixedInputILi4ENS5_IJNS4_1CILi1EEESB_SB_EEENS1_35KernelTmaWarpSpecializedCooperativeEEENS5_IJNSA_ILi256EEENSA_ILi64EEENSA_ILi128EEEEEENS5_IJNS_12float_e4m3_tEEEENS5_IJlSB_lEEENS_10bfloat16_tESL_NS4_8TiledMMAINS4_8MMA_AtomIJNS4_4SM904GMMA27MMA_64x64x16_F32BF16BF16_RSILNSQ_5MajorE0ELSS_0ELNSQ_7ScaleInE1ELST_1EEEEEENS4_6LayoutINS5_IJNSA_ILi2EEESB_SB_EEENS5_IJSB_NSA_ILi0EEESZ_EEEEENS5_IJNS4_10UnderscoreES12_S12_EEEEENS4_13SM90_TMA_LOADENS4_14ComposedLayoutINS4_7SwizzleILi3ELi4ELi3EEENS4_18smem_ptr_flag_bitsILi8EEENSW_INS5_IJNSA_ILi8EEESH_EEENS5_IJSH_SB_EEEEEEENS4_9Copy_AtomIJNS4_39AutoVectorizingCopyWithAssumedAlignmentILi128EEESJ_EEENS4_8identityES15_NS16_IS18_NS19_ILi16EEENSW_INS5_IJS1B_SG_EEENS5_IJSG_SB_EEEEEEEvS1K_EENS_8epilogue10collective6detail29Sm90TmaWarpSpecializedAdapterINS1S_15DefaultEpilogueISJ_SL_SL_NS1R_6thread17LinearCombinationISJ_Li1EffLNS1W_9ScaleType4KindE0ELNS_15FloatRoundStyleE2ESJ_EENS1_15EpilogueDefaultEEEEEvvEEEEvNT_6ParamsE:
        .type           _ZN7cutlass13device_kernelINS_4gemm6kernel13GemmUniversalIN4cute5tupleIJiiiiEEENS1_10collective13CollectiveMmaINS1_49MainloopSm90TmaGmmaRmemAWarpSpecializedMixedInputILi4ENS5_IJNS4_1CILi1EEESB_SB_EEENS1_35KernelTmaWarpSpecializedCooperativeEEENS5_IJNSA_ILi256EEENSA_ILi64EEENSA_ILi128EEEEEENS5_IJNS_12float_e4m3_tEEEENS5_IJlSB_lEEENS_10bfloat16_tESL_NS4_8TiledMMAINS4_8MMA_AtomIJNS4_4SM904GMMA27MMA_64x64x16_F32BF16BF16_RSILNSQ_5MajorE0ELSS_0ELNSQ_7ScaleInE1ELST_1EEEEEENS4_6LayoutINS5_IJNSA_ILi2EEESB_SB_EEENS5_IJSB_NSA_ILi0EEESZ_EEEEENS5_IJNS4_10UnderscoreES12_S12_EEEEENS4_13SM90_TMA_LOADENS4_14ComposedLayoutINS4_7SwizzleILi3ELi4ELi3EEENS4_18smem_ptr_flag_bitsILi8EEENSW_INS5_IJNSA_ILi8EEESH_EEENS5_IJSH_SB_EEEEEEENS4_9Copy_AtomIJNS4_39AutoVectorizingCopyWithAssumedAlignmentILi128EEESJ_EEENS4_8identityES15_NS16_IS18_NS19_ILi16EEENSW_INS5_IJS1B_SG_EEENS5_IJSG_SB_EEEEEEEvS1K_EENS_8epilogue10collective6detail29Sm90TmaWarpSpecializedAdapterINS1S_15DefaultEpilogueISJ_SL_SL_NS1R_6thread17LinearCombinationISJ_Li1EffLNS1W_9ScaleType4KindE0ELNS_15FloatRoundStyleE2ESJ_EENS1_15EpilogueDefaultEEEEEvvEEEEvNT_6ParamsE,@function
        .size           _ZN7cutlass13device_kernelINS_4gemm6kernel13GemmUniversalIN4cute5tupleIJiiiiEEENS1_10collective13CollectiveMmaINS1_49MainloopSm90TmaGmmaRmemAWarpSpecializedMixedInputILi4ENS5_IJNS4_1CILi1EEESB_SB_EEENS1_35KernelTmaWarpSpecializedCooperativeEEENS5_IJNSA_ILi256EEENSA_ILi64EEENSA_ILi128EEEEEENS5_IJNS_12float_e4m3_tEEEENS5_IJlSB_lEEENS_10bfloat16_tESL_NS4_8TiledMMAINS4_8MMA_AtomIJNS4_4SM904GMMA27MMA_64x64x16_F32BF16BF16_RSILNSQ_5MajorE0ELSS_0ELNSQ_7ScaleInE1ELST_1EEEEEENS4_6LayoutINS5_IJNSA_ILi2EEESB_SB_EEENS5_IJSB_NSA_ILi0EEESZ_EEEEENS5_IJNS4_10UnderscoreES12_S12_EEEEENS4_13SM90_TMA_LOADENS4_14ComposedLayoutINS4_7SwizzleILi3ELi4ELi3EEENS4_18smem_ptr_flag_bitsILi8EEENSW_INS5_IJNSA_ILi8EEESH_EEENS5_IJSH_SB_EEEEEEENS4_9Copy_AtomIJNS4_39AutoVectorizingCopyWithAssumedAlignmentILi128EEESJ_EEENS4_8identityES15_NS16_IS18_NS19_ILi16EEENSW_INS5_IJS1B_SG_EEENS5_IJSG_SB_EEEEEEEvS1K_EENS_8epilogue10collective6detail29Sm90TmaWarpSpecializedAdapterINS1S_15DefaultEpilogueISJ_SL_SL_NS1R_6thread17LinearCombinationISJ_Li1EffLNS1W_9ScaleType4KindE0ELNS_15FloatRoundStyleE2ESJ_EENS1_15EpilogueDefaultEEEEEvvEEEEvNT_6ParamsE,(.L_x_214 - _ZN7cutlass13device_kernelINS_4gemm6kernel13GemmUniversalIN4cute5tupleIJiiiiEEENS1_10collective13CollectiveMmaINS1_49MainloopSm90TmaGmmaRmemAWarpSpecializedMixedInputILi4ENS5_IJNS4_1CILi1EEESB_SB_EEENS1_35KernelTmaWarpSpecializedCooperativeEEENS5_IJNSA_ILi256EEENSA_ILi64EEENSA_ILi128EEEEEENS5_IJNS_12float_e4m3_tEEEENS5_IJlSB_lEEENS_10bfloat16_tESL_NS4_8TiledMMAINS4_8MMA_AtomIJNS4_4SM904GMMA27MMA_64x64x16_F32BF16BF16_RSILNSQ_5MajorE0ELSS_0ELNSQ_7ScaleInE1ELST_1EEEEEENS4_6LayoutINS5_IJNSA_ILi2EEESB_SB_EEENS5_IJSB_NSA_ILi0EEESZ_EEEEENS5_IJNS4_10UnderscoreES12_S12_EEEEENS4_13SM90_TMA_LOADENS4_14ComposedLayoutINS4_7SwizzleILi3ELi4ELi3EEENS4_18smem_ptr_flag_bitsILi8EEENSW_INS5_IJNSA_ILi8EEESH_EEENS5_IJSH_SB_EEEEEEENS4_9Copy_AtomIJNS4_39AutoVectorizingCopyWithAssumedAlignmentILi128EEESJ_EEENS4_8identityES15_NS16_IS18_NS19_ILi16EEENSW_INS5_IJS1B_SG_EEENS5_IJSG_SB_EEEEEEEvS1K_EENS_8epilogue10collective6detail29Sm90TmaWarpSpecializedAdapterINS1S_15DefaultEpilogueISJ_SL_SL_NS1R_6thread17LinearCombinationISJ_Li1EffLNS1W_9ScaleType4KindE0ELNS_15FloatRoundStyleE2ESJ_EENS1_15EpilogueDefaultEEEEEvvEEEEvNT_6ParamsE)
        .other          _ZN7cutlass13device_kernelINS_4gemm6kernel13GemmUniversalIN4cute5tupleIJiiiiEEENS1_10collective13CollectiveMmaINS1_49MainloopSm90TmaGmmaRmemAWarpSpecializedMixedInputILi4ENS5_IJNS4_1CILi1EEESB_SB_EEENS1_35KernelTmaWarpSpecializedCooperativeEEENS5_IJNSA_ILi256EEENSA_ILi64EEENSA_ILi128EEEEEENS5_IJNS_12float_e4m3_tEEEENS5_IJlSB_lEEENS_10bfloat16_tESL_NS4_8TiledMMAINS4_8MMA_AtomIJNS4_4SM904GMMA27MMA_64x64x16_F32BF16BF16_RSILNSQ_5MajorE0ELSS_0ELNSQ_7ScaleInE1ELST_1EEEEEENS4_6LayoutINS5_IJNSA_ILi2EEESB_SB_EEENS5_IJSB_NSA_ILi0EEESZ_EEEEENS5_IJNS4_10UnderscoreES12_S12_EEEEENS4_13SM90_TMA_LOADENS4_14ComposedLayoutINS4_7SwizzleILi3ELi4ELi3EEENS4_18smem_ptr_flag_bitsILi8EEENSW_INS5_IJNSA_ILi8EEESH_EEENS5_IJSH_SB_EEEEEEENS4_9Copy_AtomIJNS4_39AutoVectorizingCopyWithAssumedAlignmentILi128EEESJ_EEENS4_8identityES15_NS16_IS18_NS19_ILi16EEENSW_INS5_IJS1B_SG_EEENS5_IJSG_SB_EEEEEEEvS1K_EENS_8epilogue10collective6detail29Sm90TmaWarpSpecializedAdapterINS1S_15DefaultEpilogueISJ_SL_SL_NS1R_6thread17LinearCombinationISJ_Li1EffLNS1W_9ScaleType4KindE0ELNS_15FloatRoundStyleE2ESJ_EENS1_15EpilogueDefaultEEEEEvvEEEEvNT_6ParamsE,@"STO_CUDA_ENTRY STV_DEFAULT"
_ZN7cutlass13device_kernelINS_4gemm6kernel13GemmUniversalIN4cute5tupleIJiiiiEEENS1_10collective13CollectiveMmaINS1_49MainloopSm90TmaGmmaRmemAWarpSpecializedMixedInputILi4ENS5_IJNS4_1CILi1EEESB_SB_EEENS1_35KernelTmaWarpSpecializedCooperativeEEENS5_IJNSA_ILi256EEENSA_ILi64EEENSA_ILi128EEEEEENS5_IJNS_12float_e4m3_tEEEENS5_IJlSB_lEEENS_10bfloat16_tESL_NS4_8TiledMMAINS4_8MMA_AtomIJNS4_4SM904GMMA27MMA_64x64x16_F32BF16BF16_RSILNSQ_5MajorE0ELSS_0ELNSQ_7ScaleInE1ELST_1EEEEEENS4_6LayoutINS5_IJNSA_ILi2EEESB_SB_EEENS5_IJSB_NSA_ILi0EEESZ_EEEEENS5_IJNS4_10UnderscoreES12_S12_EEEEENS4_13SM90_TMA_LOADENS4_14ComposedLayoutINS4_7SwizzleILi3ELi4ELi3EEENS4_18smem_ptr_flag_bitsILi8EEENSW_INS5_IJNSA_ILi8EEESH_EEENS5_IJSH_SB_EEEEEEENS4_9Copy_AtomIJNS4_39AutoVectorizingCopyWithAssumedAlignmentILi128EEESJ_EEENS4_8identityES15_NS16_IS18_NS19_ILi16EEENSW_INS5_IJS1B_SG_EEENS5_IJSG_SB_EEEEEEEvS1K_EENS_8epilogue10collective6detail29Sm90TmaWarpSpecializedAdapterINS1S_15DefaultEpilogueISJ_SL_SL_NS1R_6thread17LinearCombinationISJ_Li1EffLNS1W_9ScaleType4KindE0ELNS_15FloatRoundStyleE2ESJ_EENS1_15EpilogueDefaultEEEEEvvEEEEvNT_6ParamsE:
[----:B------:R-:W0:Y:S01]  /*0000*/  LDC R1, c[0x0][0x28] ;  /* 0x00000a00ff017b82 */ /* 0x000e220000000800 */
[----:B------:R-:W1:Y:S01]  /*0010*/  S2R R0, SR_TID.X ;  /* 0x0000000000007919 */ /* 0x000e620000002100 */
[----:B------:R-:W-:Y:S01]  /*0020*/  ELECT P0, URZ, PT ;  /* 0x00000000003f782f */ /* 0x000fe20003800000 */
[----:B------:R-:W-:Y:S01]  /*0030*/  BSSY B0, `(.L_x_0) ;  /* 0x000000f000007945 */ /* 0x000fe20003800000 */
[--C-:B-1----:R-:W-:Y:S02]  /*0040*/  SHF.R.U32.HI R3, RZ, 0x5, R0.reuse ;  /* 0x00000005ff037819 */ /* 0x102fe40000011600 */
[----:B------:R-:W-:-:S03]  /*0050*/  SHF.R.U32.HI R7, RZ, 0x7, R0 ;  /* 0x00000007ff077819 */ /* 0x000fc60000011600 */
[----:B------:R-:W1:Y:S04]  /*0060*/  SHFL.IDX PT, R5, R3, RZ, 0x1f ;  /* 0x00001fff03057589 */ /* 0x000e6800000e0000 */
[----:B------:R2:W3:Y:S01]  /*0070*/  SHFL.IDX PT, R11, R7, RZ, 0x1f ;  /* 0x00001fff070b7589 */ /* 0x0004e200000e0000 */
[----:B-1----:R-:W-:-:S13]  /*0080*/  ISETP.NE.OR P0, PT, R5, RZ, !P0 ;  /* 0x000000ff0500720c */ /* 0x002fda0004705670 */
[----:B0-23--:R-:W-:Y:S05]  /*0090*/  @P0 BRA `(.L_x_1) ;  /* 0x0000000000200947 */ /* 0x00dfea0003800000 */
[----:B------:R-:W-:Y:S02]  /*00a0*/  ULDC.64 UR4, c[0x0][0x198] ;  /* 0x0000660000047ab9 */ /* 0x000fe40000000a00 */
[----:B------:R-:W-:Y:S02]  /*00b0*/  UIADD3 UR6, UP0, UR4, 0xf0, URZ ;  /* 0x000000f004067890 */ /* 0x000fe4000ff1e03f */
[----:B------:R-:W-:Y:S02]  /*00c0*/  UIADD3 UR4, UP1, UR4, 0x1f0, URZ ;  /* 0x000001f004047890 */ /* 0x000fe4000ff3e03f */
[----:B------:R-:W-:Y:S02]  /*00d0*/  UIADD3.X UR7, URZ, UR5, URZ, UP0, !UPT ;  /* 0x000000053f077290 */ /* 0x000fe400087fe43f */
[----:B------:R-:W-:-:S07]  /*00e0*/  UIADD3.X UR5, URZ, UR5, URZ, UP1, !UPT ;  /* 0x000000053f057290 */ /* 0x000fce0008ffe43f */
[----:B------:R0:W-:Y:S02]  /*00f0*/  UTMACCTL.PF [UR6] ;  /* 0x00000000060079b9 */ /* 0x0001e40008040000 */
[----:B------:R0:W-:Y:S02]  /*0100*/  UTMACCTL.PF [UR4] ;  /* 0x00000000040079b9 */ /* 0x0001e40008040000 */
[----:B0-----:R-:W-:Y:S01]  /*0110*/  NOP ;  /* 0x0000000000007918 */ /* 0x001fe20000000000 */
.L_x_1:
[----:B------:R-:W-:Y:S05]  /*0120*/  BSYNC B0 ;  /* 0x0000000000007941 */ /* 0x000fea0003800000 */
.L_x_0:
[----:B------:R-:W0:Y:S02]  /*0130*/  SHFL.IDX PT, R2, R3, RZ, 0x1f ;  /* 0x00001fff03027589 */ /* 0x000e2400000e0000 */
[----:B0-----:R-:W-:-:S13]  /*0140*/  ISETP.NE.AND P0, PT, R2, RZ, PT ;  /* 0x000000ff0200720c */ /* 0x001fda0003f05270 */
[----:B------:R-:W-:Y:S05]  /*0150*/  @P0 BRA `(.L_x_2) ;  /* 0x0000000000580947 */ /* 0x000fea0003800000 */
[----:B------:R-:W0:Y:S01]  /*0160*/  S2UR UR8, SR_CgaCtaId ;  /* 0x00000000000879c3 */ /* 0x000e220000008800 */
[----:B------:R-:W-:Y:S01]  /*0170*/  UMOV UR4, 0x400 ;  /* 0x0000040000047882 */ /* 0x000fe20000000000 */
[----:B------:R-:W-:Y:S01]  /*0180*/  UMOV UR5, 0x1 ;  /* 0x0000000100057882 */ /* 0x000fe20000000000 */
[----:B------:R-:W-:Y:S01]  /*0190*/  UMOV UR6, 0x100 ;  /* 0x0000010000067882 */ /* 0x000fe20000000000 */
[----:B------:R-:W-:Y:S01]  /*01a0*/  ELECT P0, URZ, PT ;  /* 0x00000000003f782f */ /* 0x000fe20003800000 */
[----:B------:R-:W-:-:S04]  /*01b0*/  UIADD3 UR6, -UR6, 0x100000, URZ ;  /* 0x0010000006067890 */ /* 0x000fc8000fffe13f */
[----:B------:R-:W-:Y:S02]  /*01c0*/  USHF.L.U32 UR7, UR6, 0xb, URZ ;  /* 0x0000000b06077899 */ /* 0x000fe4000800063f */
[----:B------:R-:W-:Y:S02]  /*01d0*/  USHF.L.U32 UR6, UR6, 0x1, URZ ;  /* 0x0000000106067899 */ /* 0x000fe4000800063f */
[----:B0-----:R-:W-:Y:S02]  /*01e0*/  ULEA UR8, UR8, UR4, 0x18 ;  /* 0x0000000408087291 */ /* 0x001fe4000f8ec03f */
[----:B------:R-:W-:-:S04]  /*01f0*/  UIADD3 UR4, -UR5, 0x100000, URZ ;  /* 0x0010000005047890 */ /* 0x000fc8000fffe13f */
[----:B------:R-:W-:Y:S02]  /*0200*/  USHF.L.U32 UR5, UR4, 0xb, URZ ;  /* 0x0000000b04057899 */ /* 0x000fe4000800063f */
[----:B------:R-:W-:Y:S01]  /*0210*/  USHF.L.U32 UR4, UR4, 0x1, URZ ;  /* 0x0000000104047899 */ /* 0x000fe2000800063f */
[----:B------:R-:W0:Y:S11]  /*0220*/  FENCE.VIEW.ASYNC.S ;  /* 0x00000000000073c6 */ /* 0x000e360000000000 */
[----:B0-----:R0:W1:Y:S01]  /*0230*/  SYNCS.EXCH.64 URZ, [UR8], UR4 ;  /* 0x00000004083f75b2 */ /* 0x0010620008000100 */
[----:B------:R0:W2:Y:S01]  /*0240*/  SYNCS.EXCH.64 URZ, [UR8+0x20], UR6 ;  /* 0x00002006083f75b2 */ /* 0x0000a20008000100 */
[----:B------:R0:W3:Y:S01]  /*0250*/  SYNCS.EXCH.64 URZ, [UR8+0x8], UR4 ;  /* 0x00000804083f75b2 */ /* 0x0000e20008000100 */
[----:B------:R0:W4:Y:S01]  /*0260*/  SYNCS.EXCH.64 URZ, [UR8+0x28], UR6 ;  /* 0x00002806083f75b2 */ /* 0x0001220008000100 */
[----:B------:R0:W0:Y:S01]  /*0270*/  SYNCS.EXCH.64 URZ, [UR8+0x10], UR4 ;  /* 0x00001004083f75b2 */ /* 0x0000220008000100 */
[----:B------:R0:W0:Y:S01]  /*0280*/  SYNCS.EXCH.64 URZ, [UR8+0x30], UR6 ;  /* 0x00003006083f75b2 */ /* 0x0000220008000100 */
[----:B------:R0:W0:Y:S01]  /*0290*/  SYNCS.EXCH.64 URZ, [UR8+0x18], UR4 ;  /* 0x00001804083f75b2 */ /* 0x0000220008000100 */
[----:B------:R0:W0:Y:S01]  /*02a0*/  SYNCS.EXCH.64 URZ, [UR8+0x38], UR6 ;  /* 0x00003806083f75b2 */ /* 0x0000220008000100 */
[----:B------:R-:W-:Y:S01]  /*02b0*/  NOP ;  /* 0x0000000000007918 */ /* 0x000fe20000000000 */
.L_x_2:
[----:B------:R-:W5:Y:S01]  /*02c0*/  SHFL.IDX PT, R3, R3, RZ, 0x1f ;  /* 0x00001fff03037589 */ /* 0x000f6200000e0000 */
[----:B------:R-:W-:Y:S01]  /*02d0*/  ELECT P0, URZ, PT ;  /* 0x00000000003f782f */ /* 0x000fe20003800000 */
[----:B------:R-:W1:Y:S01]  /*02e0*/  LDC R2, c[0x0][0x85c] ;  /* 0x00021700ff027b82 */ /* 0x000e620000000800 */
[----:B------:R-:W-:Y:S01]  /*02f0*/  SHF.R.S32.HI R8, RZ, 0x1f, R5 ;  /* 0x0000001fff087819 */ /* 0x000fe20000011405 */
[----:B------:R-:W2:Y:S01]  /*0300*/  S2R R6, SR_CTAID.Y ;  /* 0x0000000000067919 */ /* 0x000ea20000002600 */
[----:B0-----:R-:W-:Y:S01]  /*0310*/  UMOV UR4, 0x20 ;  /* 0x0000002000047882 */ /* 0x001fe20000000000 */
[----:B------:R-:W-:Y:S01]  /*0320*/  NOP ;  /* 0x0000000000007918 */ /* 0x000fe20000000000 */
[----:B------:R-:W-:Y:S01]  /*0330*/  ISETP.NE.AND P2, PT, R11, RZ, PT ;  /* 0x000000ff0b00720c */ /* 0x000fe20003f45270 */
[----:B------:R-:W0:Y:S01]  /*0340*/  S2R R4, SR_CTAID.X ;  /* 0x0000000000047919 */ /* 0x000e220000002500 */
[----:B------:R-:W-:Y:S01]  /*0350*/  NOP ;  /* 0x0000000000007918 */ /* 0x000fe20000000000 */
[----:B------:R-:W-:-:S02]  /*0360*/  LOP3.LUT R31, R0, 0x7f, RZ, 0xc0, !PT ;  /* 0x0000007f001f7812 */ /* 0x000fc400078ec0ff */
[----:B-----5:R-:W-:Y:S02]  /*0370*/  ISETP.NE.OR P0, PT, R3, RZ, !P0 ;  /* 0x000000ff0300720c */ /* 0x020fe40004705670 */
[----:B-1----:R-:W-:-:S04]  /*0380*/  ISETP.NE.AND P3, PT, R2, 0x1, PT ;  /* 0x000000010200780c */ /* 0x002fc80003f65270 */
[----:B------:R-:W-:Y:S02]  /*0390*/  P2R R3, PR, RZ, 0x8 ;  /* 0x00000008ff037803 */ /* 0x000fe40000000000 */
[----:B------:R-:W-:-:S04]  /*03a0*/  LEA.HI R3, R8, R5, RZ, 0x2 ;  /* 0x0000000508037211 */ /* 0x000fc800078f10ff */
[----:B------:R-:W-:Y:S01]  /*03b0*/  LOP3.LUT R10, R3, 0xfffffffc, RZ, 0xc0, !PT ;  /* 0xfffffffc030a7812 */ /* 0x000fe200078ec0ff */
[----:B------:R-:W-:Y:S01]  /*03c0*/  VOTEU.ALL UP0, P0 ;  /* 0x00000000003f7886 */ /* 0x000fe20000000000 */
[----:B------:R-:W-:Y:S01]  /*03d0*/  VOTEU.ALL UP1, P0 ;  /* 0x00000000003f7886 */ /* 0x000fe20000020000 */
[----:B------:R-:W0:Y:S01]  /*03e0*/  @P3 LDC R17, c[0x0][0x10] ;  /* 0x00000400ff113b82 */ /* 0x000e220000000800 */
[----:B--2---:R-:W-:Y:S02]  /*03f0*/  @P3 IMAD.MOV.U32 R8, RZ, RZ, R6 ;  /* 0x000000ffff083224 */ /* 0x004fe400078e0006 */
[----:B------:R-:W-:Y:S01]  /*0400*/  @!UP0 UMOV UR6, 0x400 ;  /* 0x0000040000068882 */ /* 0x000fe20000000000 */
[----:B------:R-:W-:-:S04]  /*0410*/  @!UP0 UIADD3 UR4, -UR4, 0x100000, URZ ;  /* 0x0010000004048890 */ /* 0x000fc8000fffe13f */
[----:B------:R-:W-:Y:S02]  /*0420*/  @!UP0 USHF.L.U32 UR5, UR4, 0xb, URZ ;  /* 0x0000000b04058899 */ /* 0x000fe4000800063f */
[----:B------:R-:W-:Y:S01]  /*0430*/  @!UP0 USHF.L.U32 UR4, UR4, 0x1, URZ ;  /* 0x0000000104048899 */ /* 0x000fe2000800063f */
[----:B------:R-:W-:Y:S02]  /*0440*/  IMAD.IADD R3, R5, 0x1, -R10 ;  /* 0x0000000105037824 */ /* 0x000fe400078e0a0a */
[----:B------:R-:W-:Y:S01]  /*0450*/  @P3 IMAD.MOV.U32 R9, RZ, RZ, RZ ;  /* 0x000000ffff093224 */ /* 0x000fe200078e00ff */
[----:B------:R-:W1:Y:S01]  /*0460*/  @!UP0 S2UR UR7, SR_CgaCtaId ;  /* 0x00000000000789c3 */ /* 0x000e620000008800 */
[----:B------:R-:W-:Y:S01]  /*0470*/  IMAD.MOV.U32 R5, RZ, RZ, RZ ;  /* 0x000000ffff057224 */ /* 0x000fe200078e00ff */
[----:B------:R-:W-:-:S06]  /*0480*/  ISETP.NE.AND P1, PT, R3, 0x3, PT ;  /* 0x000000030300780c */ /* 0x000fcc0003f25270 */
[----:B------:R-:W2:Y:S01]  /*0490*/  @!P3 LDC R13, c[0x0][0xc] ;  /* 0x00000300ff0dbb82 */ /* 0x000ea20000000800 */
[----:B0-----:R-:W-:Y:S01]  /*04a0*/  @P3 IMAD.WIDE.U32 R16, R4, R17, R8 ;  /* 0x0000001104103225 */ /* 0x001fe200078e0008 */
[----:B-1----:R-:W-:Y:S01]  /*04b0*/  @!UP0 ULEA UR8, UR7, UR6, 0x18 ;  /* 0x0000000607088291 */ /* 0x002fe2000f8ec03f */
[----:B------:R-:W-:Y:S02]  /*04c0*/  VOTEU.ALL UP0, P0 ;  /* 0x00000000003f7886 */ /* 0x000fe40000000000 */
[----:B------:R-:W-:Y:S01]  /*04d0*/  ULDC UR6, c[0x0][0xc] ;  /* 0x0000030000067ab9 */ /* 0x000fe20000000800 */
[----:B------:R-:W-:Y:S01]  /*04e0*/  ISETP.EQ.OR P0, PT, R3, RZ, !P1 ;  /* 0x000000ff0300720c */ /* 0x000fe20004f02670 */
[----:B------:R-:W-:-:S03]  /*04f0*/  ULDC UR7, c[0x0][0x10] ;  /* 0x0000040000077ab9 */ /* 0x000fc60000000800 */
[C---:B------:R-:W-:Y:S01]  /*0500*/  ISETP.EQ.AND P0, PT, R11.reuse, RZ, P0 ;  /* 0x000000ff0b00720c */ /* 0x040fe20000702270 */
[----:B------:R-:W-:Y:S02]  /*0510*/  VIADD R11, R11, 0xffffffff ;  /* 0xffffffff0b0b7836 */ /* 0x000fe40000000000 */
[----:B--2---:R-:W-:Y:S01]  /*0520*/  @!P3 IMAD.WIDE.U32 R8, R13, R6, R4 ;  /* 0x000000060d08b225 */ /* 0x004fe200078e0004 */
[----:B------:R-:W0:Y:S02]  /*0530*/  FENCE.VIEW.ASYNC.S ;  /* 0x00000000000073c6 */ /* 0x000e240000000000 */
[----:B0-----:R-:W3:Y:S01]  /*0540*/  @!UP0 SYNCS.EXCH.64 URZ, [UR8+0x50], UR4 ;  /* 0x00005004083f85b2 */ /* 0x001ee20008000100 */
[----:B------:R-:W-:Y:S01]  /*0550*/  SEL R18, RZ, 0x1, !P0 ;  /* 0x00000001ff127807 */ /* 0x000fe20004000000 */
[----:B------:R-:W-:Y:S01]  /*0560*/  @P3 IMAD.MOV.U32 R13, RZ, RZ, RZ ;  /* 0x000000ffff0d3224 */ /* 0x000fe200078e00ff */
[----:B------:R-:W-:Y:S01]  /*0570*/  ISETP.GE.U32.AND P1, PT, R11, 0x2, PT ;  /* 0x000000020b00780c */ /* 0x000fe20003f26070 */
[----:B------:R-:W-:-:S02]  /*0580*/  @!P3 IMAD.MOV.U32 R16, RZ, RZ, R8 ;  /* 0x000000ffff10b224 */ /* 0x000fc400078e0008 */
[----:B------:R-:W-:Y:S01]  /*0590*/  @P3 IMAD.IADD R17, R17, 0x1, R13 ;  /* 0x0000000111113824 */ /* 0x000fe200078e020d */
[----:B------:R-:W-:Y:S01]  /*05a0*/  SEL R18, R18, 0x2, P1 ;  /* 0x0000000212127807 */ /* 0x000fe20000800000 */
[----:B------:R-:W-:Y:S01]  /*05b0*/  @!P3 IMAD.MOV.U32 R17, RZ, RZ, R9 ;  /* 0x000000ffff11b224 */ /* 0x000fe200078e0009 */
[----:B------:R0:W3:Y:S01]  /*05c0*/  @!UP1 SYNCS.EXCH.64 URZ, [UR8+0x58], UR4 ;  /* 0x00005804083f95b2 */ /* 0x0000e20008000100 */
[----:B------:R-:W-:Y:S01]  /*05d0*/  NOP ;  /* 0x0000000000007918 */ /* 0x000fe20000000000 */
[----:B0-----:R-:W-:-:S03]  /*05e0*/  UIMAD.WIDE.U32 UR4, UR6, UR7, URZ ;  /* 0x00000007060472a5 */ /* 0x001fc6000f8e003f */
[----:B------:R-:W-:Y:S02]  /*05f0*/  ULDC UR6, c[0x0][0x14] ;  /* 0x0000050000067ab9 */ /* 0x000fe40000000800 */
[----:B------:R-:W-:Y:S02]  /*0600*/  UIMAD.WIDE.U32 UR38, UR4, UR6, URZ ;  /* 0x00000006042672a5 */ /* 0x000fe4000f8e003f */
[----:B------:R-:W-:-:S04]  /*0610*/  UIMAD UR42, UR5, UR6, URZ ;  /* 0x00000006052a72a4 */ /* 0x000fc8000f8e023f */
[----:B------:R-:W-:Y:S01]  /*0620*/  UIADD3 UR42, UR39, UR42, URZ ;  /* 0x0000002a272a7290 */ /* 0x000fe2000fffe03f */
[----:B---34-:R-:W-:Y:S06]  /*0630*/  BAR.SYNC.DEFER_BLOCKING 0x0 ;  /* 0x0000000000007b1d */ /* 0x018fec0000010000 */
[----:B------:R-:W-:Y:S05]  /*0640*/  @!P2 BRA `(.L_x_3) ;  /* 0x000000b8006ca947 */ /* 0x000fea0003800000 */
[----:B------:R-:W-:-:S13]  /*0650*/  ISETP.GT.U32.AND P0, PT, R11, 0x1, PT ;  /* 0x000000010b00780c */ /* 0x000fda0003f04070 */
[----:B------:R-:W-:Y:S05]  /*0660*/  @P0 EXIT ;  /* 0x000000000000094d */ /* 0x000fea0003800000 */
[----:B------:R-:W-:Y:S01]  /*0670*/  ULDC.64 UR4, c[0x0][0x850] ;  /* 0x0002140000047ab9 */ /* 0x000fe20000000a00 */
[----:B------:R-:W-:Y:S01]  /*0680*/  PRMT R3, RZ, 0x7610, R3 ;  /* 0x00007610ff037816 */ /* 0x000fe20000000003 */
[----:B------:R-:W-:Y:S01]  /*0690*/  IMAD.MOV.U32 R22, RZ, RZ, -0x1 ;  /* 0xffffffffff167424 */ /* 0x000fe200078e00ff */
[----:B------:R-:W-:Y:S01]  /*06a0*/  ISETP.GE.U32.AND P0, PT, R16, UR4, PT ;  /* 0x0000000410007c0c */ /* 0x000fe2000bf06070 */
[----:B------:R-:W-:Y:S02]  /*06b0*/  IMAD.MOV.U32 R23, RZ, RZ, -0x1 ;  /* 0xffffffffff177424 */ /* 0x000fe400078e00ff */
[----:B------:R-:W-:Y:S01]  /*06c0*/  IMAD.MOV.U32 R88, RZ, RZ, -0x1 ;  /* 0xffffffffff587424 */ /* 0x000fe200078e00ff */
[----:B------:R-:W-:-:S13]  /*06d0*/  ISETP.GE.U32.AND.EX P0, PT, R17, UR5, PT, P0 ;  /* 0x0000000511007c0c */ /* 0x000fda000bf06100 */
[----:B------:R-:W-:Y:S05]  /*06e0*/  @P0 BRA `(.L_x_4) ;  /* 0x0000000400540947 */ /* 0x000fea0003800000 */
[----:B------:R-:W0:Y:S01]  /*06f0*/  LDC.64 R20, c[0x0][0x828] ;  /* 0x00020a00ff147b82 */ /* 0x000e220000000a00 */
[----:B------:R-:W-:Y:S02]  /*0700*/  IMAD.MOV.U32 R8, RZ, RZ, R16 ;  /* 0x000000ffff087224 */ /* 0x000fe400078e0010 */
[----:B------:R-:W-:-:S05]  /*0710*/  IMAD.MOV.U32 R9, RZ, RZ, R17 ;  /* 0x000000ffff097224 */ /* 0x000fca00078e0011 */
[----:B------:R-:W1:Y:S08]  /*0720*/  LDC R14, c[0x0][0x830] ;  /* 0x00020c00ff0e7b82 */ /* 0x000e700000000800 */
[----:B------:R-:W2:Y:S01]  /*0730*/  LDC.64 R22, c[0x0][0x820] ;  /* 0x00020800ff167b82 */ /* 0x000ea20000000a00 */
[----:B0-----:R-:W-:-:S04]  /*0740*/  ISETP.NE.U32.AND P0, PT, R20, RZ, PT ;  /* 0x000000ff1400720c */ /* 0x001fc80003f05070 */
[----:B------:R-:W-:-:S13]  /*0750*/  ISETP.NE.AND.EX P0, PT, R21, RZ, PT, P0 ;  /* 0x000000ff1500720c */ /* 0x000fda0003f05300 */
[----:B-12---:R-:W-:Y:S05]  /*0760*/  @!P0 BRA `(.L_x_5) ;  /* 0x0000000000288947 */ /* 0x006fea0003800000 */
[----:B------:R-:W0:Y:S02]  /*0770*/  LDC R3, c[0x0][0x834] ;  /* 0x00020d00ff037b82 */ /* 0x000e240000000800 */
[----:B0-----:R-:W-:-:S05]  /*0780*/  IADD3 R3, P0, R16, R3, RZ ;  /* 0x0000000310037210 */ /* 0x001fca0007f1e0ff */
[----:B------:R-:W-:-:S04]  /*0790*/  IMAD.X R15, RZ, RZ, R17, P0 ;  /* 0x000000ffff0f7224 */ /* 0x000fc800000e0611 */
[----:B------:R-:W-:-:S04]  /*07a0*/  IMAD.WIDE.U32 R8, R15, R20, RZ ;  /* 0x000000140f087225 */ /* 0x000fc800078e00ff */
[----:B------:R-:W-:-:S04]  /*07b0*/  IMAD.WIDE.U32 R10, P0, R3, R21, R8 ;  /* 0x00000015030a7225 */ /* 0x000fc80007800008 */
[----:B------:R-:W-:-:S04]  /*07c0*/  IMAD.WIDE.U32 R8, R3, R20, RZ ;  /* 0x0000001403087225 */ /* 0x000fc800078e00ff */
[----:B------:R-:W-:Y:S01]  /*07d0*/  IMAD.X R13, RZ, RZ, RZ, P0 ;  /* 0x000000ffff0d7224 */ /* 0x000fe200000e06ff */
[----:B------:R-:W-:Y:S01]  /*07e0*/  IADD3 RZ, P0, R9, R10, RZ ;  /* 0x0000000a09ff7210 */ /* 0x000fe20007f1e0ff */
[----:B------:R-:W-:-:S04]  /*07f0*/  IMAD.MOV.U32 R12, RZ, RZ, R11 ;  /* 0x000000ffff0c7224 */ /* 0x000fc800078e000b */
[----:B------:R-:W-:-:S08]  /*0800*/  IMAD.WIDE.U32.X R8, R15, R21, R12, P0 ;  /* 0x000000150f087225 */ /* 0x000fd000000e040c */
.L_x_5:
[-CC-:B------:R-:W-:Y:S01]  /*0810*/  SHF.R.U64 R88, R8, R14.reuse, R9.reuse ;  /* 0x0000000e08587219 */ /* 0x180fe20000001209 */
[----:B------:R-:W0:Y:S01]  /*0820*/  LDC R12, c[0x0][0x818] ;  /* 0x00020600ff0c7b82 */ /* 0x000e220000000800 */
[----:B------:R-:W-:Y:S01]  /*0830*/  SHF.R.U32.HI R5, RZ, R14, R9 ;  /* 0x0000000eff057219 */ /* 0x000fe20000011609 */
[----:B------:R-:W-:Y:S01]  /*0840*/  ULDC UR4, c[0x0][0x150] ;  /* 0x0000540000047ab9 */ /* 0x000fe20000000800 */
[----:B------:R-:W-:Y:S02]  /*0850*/  IADD3 R11, P0, RZ, -R88, RZ ;  /* 0x80000058ff0b7210 */ /* 0x000fe40007f1e0ff */
[----:B------:R-:W-:-:S03]  /*0860*/  I2FP.F32.U32 R3, R4 ;  /* 0x0000000400037245 */ /* 0x000fc60000201000 */
[----:B------:R-:W1:Y:S01]  /*0870*/  LDC.64 R24, c[0x0][0x840] ;  /* 0x00021000ff187b82 */ /* 0x000e620000000a00 */
[----:B------:R-:W-:Y:S02]  /*0880*/  IMAD.X R13, RZ, RZ, ~R5, P0 ;  /* 0x000000ffff0d7224 */ /* 0x000fe400000e0e05 */
[----:B------:R-:W-:Y:S01]  /*0890*/  FMUL R3, R3, UR4 ;  /* 0x0000000403037c20 */ /* 0x000fe20008400000 */
[----:B------:R-:W-:Y:S01]  /*08a0*/  IMAD.WIDE.U32 R8, R11, R22, R16 ;  /* 0x000000160b087225 */ /* 0x000fe200078e0010 */
[----:B------:R-:W-:-:S03]  /*08b0*/  ULDC UR4, c[0x0][0x154] ;  /* 0x0000550000047ab9 */ /* 0x000fc60000000800 */
[----:B------:R-:W-:Y:S01]  /*08c0*/  IMAD R10, R13, R22, RZ ;  /* 0x000000160d0a7224 */ /* 0x000fe200078e02ff */
[----:B------:R-:W2:Y:S01]  /*08d0*/  LDC R5, c[0x0][0x144] ;  /* 0x00005100ff057b82 */ /* 0x000ea20000000800 */
[----:B------:R-:W3:Y:S02]  /*08e0*/  F2I.U32.TRUNC.NTZ R3, R3 ;  /* 0x0000000300037305 */ /* 0x000ee4000020f000 */
[----:B------:R-:W-:-:S04]  /*08f0*/  IMAD R11, R11, R23, R10 ;  /* 0x000000170b0b7224 */ /* 0x000fc800078e020a */
[----:B------:R-:W-:Y:S01]  /*0900*/  IMAD.IADD R9, R9, 0x1, R11 ;  /* 0x0000000109097824 */ /* 0x000fe200078e020b */
[----:B------:R-:W4:Y:S01]  /*0910*/  LDC R14, c[0x0][0x808] ;  /* 0x00020200ff0e7b82 */ /* 0x000f220000000800 */
[----:B------:R-:W-:-:S03]  /*0920*/  IMAD.MOV.U32 R11, RZ, RZ, -0x1 ;  /* 0xffffffffff0b7424 */ /* 0x000fc600078e00ff */
[----:B0-----:R-:W-:Y:S02]  /*0930*/  SHF.R.U64 R20, R8, R12, R9 ;  /* 0x0000000c08147219 */ /* 0x001fe40000001209 */
[----:B------:R-:W-:Y:S02]  /*0940*/  I2FP.F32.U32 R8, R6 ;  /* 0x0000000600087245 */ /* 0x000fe40000201000 */
[----:B------:R-:W0:Y:S01]  /*0950*/  LDC R22, c[0x0][0x858] ;  /* 0x00021600ff167b82 */ /* 0x000e220000000800 */
[----:B-1----:R-:W-:Y:S01]  /*0960*/  ISETP.NE.U32.AND P0, PT, R24, RZ, PT ;  /* 0x000000ff1800720c */ /* 0x002fe20003f05070 */
[----:B---3--:R-:W-:Y:S01]  /*0970*/  IMAD.MOV R10, RZ, RZ, -R3 ;  /* 0x000000ffff0a7224 */ /* 0x008fe200078e0a03 */
[----:B------:R-:W-:Y:S01]  /*0980*/  SHF.R.U32.HI R9, RZ, R12, R9 ;  /* 0x0000000cff097219 */ /* 0x000fe20000011609 */
[----:B------:R-:W-:Y:S01]  /*0990*/  FMUL R8, R8, UR4 ;  /* 0x0000000408087c20 */ /* 0x000fe20008400000 */
[----:B------:R-:W-:-:S03]  /*09a0*/  ISETP.NE.AND.EX P0, PT, R25, RZ, PT, P0 ;  /* 0x000000ff1900720c */ /* 0x000fc60003f05300 */
[----:B------:R-:W1:Y:S01]  /*09b0*/  LDC R15, c[0x0][0x148] ;  /* 0x00005200ff0f7b82 */ /* 0x000e620000000800 */
[----:B--2---:R-:W-:-:S07]  /*09c0*/  IMAD R3, R5, R10, R4 ;  /* 0x0000000a05037224 */ /* 0x004fce00078e0204 */
[----:B------:R-:W2:Y:S01]  /*09d0*/  LDC R21, c[0x0][0x800] ;  /* 0x00020000ff157b82 */ /* 0x000ea20000000800 */
[-CC-:B----4-:R-:W-:Y:S02]  /*09e0*/  SHF.R.U64 R28, R20, R14.reuse, R9.reuse ;  /* 0x0000000e141c7219 */ /* 0x190fe40000001209 */
[----:B------:R-:W-:Y:S01]  /*09f0*/  SHF.R.U32.HI R5, RZ, R14, R9 ;  /* 0x0000000eff057219 */ /* 0x000fe20000011609 */
[----:B------:R-:W-:Y:S01]  /*0a00*/  IMAD.MOV.U32 R9, RZ, RZ, 0x1 ;  /* 0x00000001ff097424 */ /* 0x000fe200078e00ff */
[----:B------:R3:W4:Y:S03]  /*0a10*/  F2I.U32.TRUNC.NTZ R14, R8 ;  /* 0x00000008000e7305 */ /* 0x000726000020f000 */
[----:B------:R-:W1:Y:S01]  /*0a20*/  LDC R23, c[0x0][0x848] ;  /* 0x00021200ff177b82 */ /* 0x000e620000000800 */
[-C--:B0-----:R-:W-:Y:S02]  /*0a30*/  SHF.L.U32 R4, R11, R22.reuse, RZ ;  /* 0x000000160b047219 */ /* 0x081fe400000006ff */
[----:B------:R-:W-:-:S02]  /*0a40*/  SHF.R.U64 R30, R28, R22, R5 ;  /* 0x000000161c1e7219 */ /* 0x000fc40000001205 */
[----:B------:R-:W-:Y:S02]  /*0a50*/  LOP3.LUT R13, RZ, R4, RZ, 0x33, !PT ;  /* 0x00000004ff0d7212 */ /* 0x000fe400078e33ff */
[-C--:B------:R-:W-:Y:S01]  /*0a60*/  SHF.R.U32.HI R5, RZ, R22.reuse, R5 ;  /* 0x00000016ff057219 */ /* 0x080fe20000011605 */
[----:B------:R-:W0:Y:S01]  /*0a70*/  LDC R27, c[0x0][0x838] ;  /* 0x00020e00ff1b7b82 */ /* 0x000e220000000800 */
[----:B------:R-:W-:Y:S01]  /*0a80*/  SHF.L.U32 R12, R9, R22, RZ ;  /* 0x00000016090c7219 */ /* 0x000fe200000006ff */
[----:B------:R-:W-:-:S06]  /*0a90*/  IMAD.MOV.U32 R4, RZ, RZ, R30 ;  /* 0x000000ffff047224 */ /* 0x000fcc00078e001e */
[----:B------:R-:W0:Y:S01]  /*0aa0*/  LDC R26, c[0x0][0x810] ;  /* 0x00020400ff1a7b82 */ /* 0x000e220000000800 */
[----:B---34-:R-:W-:Y:S05]  /*0ab0*/  @!P0 BRA `(.L_x_6) ;  /* 0x0000000000288947 */ /* 0x018fea0003800000 */
[----:B------:R-:W3:Y:S02]  /*0ac0*/  LDC R11, c[0x0][0x84c] ;  /* 0x00021300ff0b7b82 */ /* 0x000ee40000000800 */
[----:B---3--:R-:W-:-:S05]  /*0ad0*/  IADD3 R11, P0, R30, R11, RZ ;  /* 0x0000000b1e0b7210 */ /* 0x008fca0007f1e0ff */
        /* <DEDUP_REMOVED lines=8> */
.L_x_6:
[----:B-1----:R-:W-:Y:S01]  /*0b60*/  SHF.R.U64 R4, R4, R23, R5 ;  /* 0x0000001704047219 */ /* 0x002fe20000001205 */
[----:B--2---:R-:W-:Y:S01]  /*0b70*/  VIADD R5, R21, 0xffffffff ;  /* 0xffffffff15057836 */ /* 0x004fe20000000000 */
[----:B------:R-:W-:Y:S01]  /*0b80*/  LOP3.LUT R13, R28, R13, RZ, 0xc0, !PT ;  /* 0x0000000d1c0d7212 */ /* 0x000fe200078ec0ff */
[----:B------:R-:W-:Y:S02]  /*0b90*/  IMAD.MOV R14, RZ, RZ, -R14 ;  /* 0x000000ffff0e7224 */ /* 0x000fe400078e0a0e */
[----:B------:R-:W-:Y:S01]  /*0ba0*/  IMAD.MOV R8, RZ, RZ, -R4 ;  /* 0x000000ffff087224 */ /* 0x000fe200078e0a04 */
[----:B------:R-:W-:Y:S01]  /*0bb0*/  LOP3.LUT R5, R20, R5, RZ, 0xc0, !PT ;  /* 0x0000000514057212 */ /* 0x000fe200078ec0ff */
[----:B------:R-:W-:Y:S02]  /*0bc0*/  IMAD R12, R12, R4, R13 ;  /* 0x000000040c0c7224 */ /* 0x000fe400078e020d */
[----:B------:R-:W-:Y:S02]  /*0bd0*/  @P3 IMAD R3, R15, R14, R6 ;  /* 0x0000000e0f033224 */ /* 0x000fe400078e0206 */
[----:B0-----:R-:W-:-:S02]  /*0be0*/  IMAD R4, R8, R27, R30 ;  /* 0x0000001b08047224 */ /* 0x001fc400078e021e */
[----:B------:R-:W-:Y:S02]  /*0bf0*/  IMAD R22, R12, R26, R3 ;  /* 0x0000001a0c167224 */ /* 0x000fe400078e0203 */
[----:B------:R-:W-:Y:S02]  /*0c00*/  IMAD R5, R4, R21, R5 ;  /* 0x0000001504057224 */ /* 0x000fe400078e0205 */
[----:B------:R-:W-:-:S03]  /*0c10*/  IMAD.MOV.U32 R3, RZ, RZ, 0x1 ;  /* 0x00000001ff037424 */ /* 0x000fc600078e00ff */
[----:B------:R-:W-:Y:S02]  /*0c20*/  SEL R23, R5, R22, !P3 ;  /* 0x0000001605177207 */ /* 0x000fe40005800000 */
[----:B------:R-:W-:-:S07]  /*0c30*/  SEL R22, R22, R5, !P3 ;  /* 0x0000000516167207 */ /* 0x000fce0005800000 */
.L_x_4:
[----:B------:R-:W-:-:S08]  /*0c40*/  NOP ;  /* 0x0000000000007918 */ /* 0x000fd00000000000 */
[----:B------:R-:W0:Y:S02]  /*0c50*/  USETMAXREG.TRY_ALLOC.CTAPOOL UP0, 0xe8 ;  /* 0x000000e8000079c8 */ /* 0x000e240008000600 */
[----:B0-----:R-:W-:-:S13]  /*0c60*/  PLOP3.LUT P0, PT, PT, PT, UP0, 0x80, 0x0 ;  /* 0x000000000000781c */ /* 0x001fda0003f0f008 */
[----:B------:R-:W-:Y:S05]  /*0c70*/  @!P0 BRA `(.L_x_4) ;  /* 0xfffffffc00f08947 */ /* 0x000fea000383ffff */
[----:B------:R-:W-:Y:S01]  /*0c80*/  ULDC.64 UR4, c[0x0][0x798] ;  /* 0x0001e60000047ab9 */ /* 0x000fe20000000a00 */
[----:B------:R-:W-:Y:S01]  /*0c90*/  ULDC.64 UR36, c[0x0][0x208] ;  /* 0x0000820000247ab9 */ /* 0x000fe20000000a00 */
[----:B------:R-:W-:-:S04]  /*0ca0*/  ISETP.NE.U32.AND P0, PT, RZ, UR4, PT ;  /* 0x00000004ff007c0c */ /* 0x000fc8000bf05070 */
[----:B------:R-:W-:-:S13]  /*0cb0*/  ISETP.NE.AND.EX P0, PT, RZ, UR5, PT, P0 ;  /* 0x00000005ff007c0c */ /* 0x000fda000bf05300 */
[----:B------:R-:W-:Y:S05]  /*0cc0*/  @!P0 BRA `(.L_x_7) ;  /* 0x00000000001c8947 */ /* 0x000fea0003800000 */
[----:B------:R-:W0:Y:S02]  /*0cd0*/  LDC.64 R4, c[0x0][0x798] ;  /* 0x0001e600ff047b82 */ /* 0x000e240000000a00 */
[----:B0-----:R-:W2:Y:S02]  /*0ce0*/  LDG.E.64 R4, desc[UR36][R4.64] ;  /* 0x0000002404047981 */ /* 0x001ea4000c1e1b00 */
[----:B--2---:R-:W-:-:S04]  /*0cf0*/  ISETP.NE.U32.AND P0, PT, R4, RZ, PT ;  /* 0x000000ff0400720c */ /* 0x004fc80003f05070 */
[----:B------:R-:W-:-:S13]  /*0d00*/  ISETP.NE.AND.EX P0, PT, R5, RZ, PT, P0 ;  /* 0x000000ff0500720c */ /* 0x000fda0003f05300 */
[----:B------:R-:W-:Y:S05]  /*0d10*/  @!P0 BRA `(.L_x_7) ;  /* 0x0000000000088947 */ /* 0x000fea0003800000 */
[----:B------:R0:W5:Y:S01]  /*0d20*/  LD.E R89, desc[UR36][R4.64] ;  /* 0x0000002404597980 */ /* 0x000162000c101900 */
[----:B------:R-:W-:Y:S05]  /*0d30*/  BRA `(.L_x_8) ;  /* 0x0000000000247947 */ /* 0x000fea0003800000 */
.L_x_7:
[----:B------:R-:W-:Y:S02]  /*0d40*/  ULDC.64 UR4, c[0x0][0x788] ;  /* 0x0001e20000047ab9 */ /* 0x000fe40000000a00 */
[----:B------:R-:W-:-:S04]  /*0d50*/  ISETP.NE.U32.AND P0, PT, RZ, UR4, PT ;  /* 0x00000004ff007c0c */ /* 0x000fc8000bf05070 */
[----:B------:R-:W-:-:S13]  /*0d60*/  ISETP.NE.AND.EX P0, PT, RZ, UR5, PT, P0 ;  /* 0x00000005ff007c0c */ /* 0x000fda000bf05300 */
[----:B------:R-:W-:Y:S05]  /*0d70*/  @!P0 BRA `(.L_x_9) ;  /* 0x00000000000c8947 */ /* 0x000fea0003800000 */
[----:B------:R-:W0:Y:S02]  /*0d80*/  LDC.64 R4, c[0x0][0x788] ;  /* 0x0001e200ff047b82 */ /* 0x000e240000000a00 */
[----:B0-----:R1:W5:Y:S01]  /*0d90*/  LDG.E R89, desc[UR36][R4.64] ;  /* 0x0000002404597981 */ /* 0x001362000c1e1900 */
[----:B------:R-:W-:Y:S05]  /*0da0*/  BRA `(.L_x_8) ;  /* 0x0000000000087947 */ /* 0x000fea0003800000 */
.L_x_9:
[----:B------:R-:W-:Y:S02]  /*0db0*/  ULDC UR4, c[0x0][0x780] ;  /* 0x0001e00000047ab9 */ /* 0x000fe40000000800 */
[----:B------:R-:W-:-:S07]  /*0dc0*/  IMAD.U32 R89, RZ, RZ, UR4 ;  /* 0x00000004ff597e24 */ /* 0x000fce000f8e00ff */
.L_x_8:
[----:B------:R-:W-:Y:S02]  /*0dd0*/  ULDC.64 UR4, c[0x0][0x7a0] ;  /* 0x0001e80000047ab9 */ /* 0x000fe40000000a00 */
[----:B------:R-:W-:-:S04]  /*0de0*/  ISETP.NE.U32.AND P0, PT, RZ, UR4, PT ;  /* 0x00000004ff007c0c */ /* 0x000fc8000bf05070 */
[----:B------:R-:W-:-:S13]  /*0df0*/  ISETP.NE.AND.EX P0, PT, RZ, UR5, PT, P0 ;  /* 0x00000005ff007c0c */ /* 0x000fda000bf05300 */
[----:B------:R-:W-:Y:S05]  /*0e00*/  @!P0 BRA `(.L_x_10) ;  /* 0x00000000001c8947 */ /* 0x000fea0003800000 */
[----:B01----:R-:W0:Y:S02]  /*0e10*/  LDC.64 R4, c[0x0][0x7a0] ;  /* 0x0001e800ff047b82 */ /* 0x003e240000000a00 */
[----:B0-----:R-:W2:Y:S02]  /*0e20*/  LDG.E.64 R4, desc[UR36][R4.64] ;  /* 0x0000002404047981 */ /* 0x001ea4000c1e1b00 */
[----:B--2---:R-:W-:-:S04]  /*0e30*/  ISETP.NE.U32.AND P0, PT, R4, RZ, PT ;  /* 0x000000ff0400720c */ /* 0x004fc80003f05070 */
[----:B------:R-:W-:-:S13]  /*0e40*/  ISETP.NE.AND.EX P0, PT, R5, RZ, PT, P0 ;  /* 0x000000ff0500720c */ /* 0x000fda0003f05300 */
[----:B------:R-:W-:Y:S05]  /*0e50*/  @!P0 BRA `(.L_x_10) ;  /* 0x0000000000088947 */ /* 0x000fea0003800000 */
[----:B------:R0:W5:Y:S01]  /*0e60*/  LD.E R104, desc[UR36][R4.64] ;  /* 0x0000002404687980 */ /* 0x000162000c101900 */
[----:B------:R-:W-:Y:S05]  /*0e70*/  BRA `(.L_x_11) ;  /* 0x0000000000247947 */ /* 0x000fea0003800000 */
.L_x_10:
[----:B------:R-:W-:Y:S02]  /*0e80*/  ULDC.64 UR4, c[0x0][0x790] ;  /* 0x0001e40000047ab9 */ /* 0x000fe40000000a00 */
[----:B------:R-:W-:-:S04]  /*0e90*/  ISETP.NE.U32.AND P0, PT, RZ, UR4, PT ;  /* 0x00000004ff007c0c */ /* 0x000fc8000bf05070 */
[----:B------:R-:W-:-:S13]  /*0ea0*/  ISETP.NE.AND.EX P0, PT, RZ, UR5, PT, P0 ;  /* 0x00000005ff007c0c */ /* 0x000fda000bf05300 */
[----:B------:R-:W-:Y:S05]  /*0eb0*/  @!P0 BRA `(.L_x_12) ;  /* 0x00000000000c8947 */ /* 0x000fea0003800000 */
[----:B------:R-:W2:Y:S02]  /*0ec0*/  LDC.64 R104, c[0x0][0x790] ;  /* 0x0001e400ff687b82 */ /* 0x000ea40000000a00 */
[----:B--2---:R2:W5:Y:S01]  /*0ed0*/  LDG.E R104, desc[UR36][R104.64] ;  /* 0x0000002468687981 */ /* 0x004562000c1e1900 */
[----:B------:R-:W-:Y:S05]  /*0ee0*/  BRA `(.L_x_11) ;  /* 0x0000000000087947 */ /* 0x000fea0003800000 */
.L_x_12:
[----:B------:R-:W-:Y:S02]  /*0ef0*/  ULDC UR4, c[0x0][0x784] ;  /* 0x0001e10000047ab9 */ /* 0x000fe40000000800 */
[----:B------:R-:W-:-:S07]  /*0f00*/  IMAD.U32 R104, RZ, RZ, UR4 ;  /* 0x00000004ff687e24 */ /* 0x000fce000f8e00ff */
.L_x_11:
[----:B------:R-:W-:-:S13]  /*0f10*/  LOP3.LUT P0, RZ, R3, 0xff, RZ, 0xc0, !PT ;  /* 0x000000ff03ff7812 */ /* 0x000fda000780c0ff */
[----:B------:R-:W-:Y:S05]  /*0f20*/  @!P0 EXIT ;  /* 0x000000000000894d */ /* 0x000fea0003800000 */
[C---:B------:R-:W-:Y:S01]  /*0f30*/  IMAD.SHL.U32 R3, R0.reuse, 0x20, RZ ;  /* 0x0000002000037824 */ /* 0x040fe200078e00ff */
[----:B------:R-:W3:Y:S01]  /*0f40*/  LDC R108, c[0x0][0x858] ;  /* 0x00021600ff6c7b82 */ /* 0x000ee20000000800 */
[C---:B--2---:R-:W-:Y:S01]  /*0f50*/  IMAD.SHL.U32 R105, R0.reuse, 0x2, RZ ;  /* 0x0000000200697824 */ /* 0x044fe200078e00ff */
[----:B01----:R-:W-:Y:S01]  /*0f60*/  SHF.R.U32.HI R4, RZ, 0x5, R31 ;  /* 0x00000005ff047819 */ /* 0x003fe2000001161f */
[----:B------:R-:W-:Y:S01]  /*0f70*/  IMAD.SHL.U32 R6, R0, 0x4, RZ ;  /* 0x0000000400067824 */ /* 0x000fe200078e00ff */
[----:B------:R-:W-:Y:S01]  /*0f80*/  LOP3.LUT R3, R3, 0x380, RZ, 0xc0, !PT ;  /* 0x0000038003037812 */ /* 0x000fe200078ec0ff */
[----:B------:R-:W-:Y:S01]  /*0f90*/  ULDC.64 UR4, c[0x0][0x288] ;  /* 0x0000a20000047ab9 */ /* 0x000fe20000000a00 */
[C---:B------:R-:W-:Y:S01]  /*0fa0*/  LOP3.LUT R5, R7.reuse, 0x1, RZ, 0xc0, !PT ;  /* 0x0000000107057812 */ /* 0x040fe200078ec0ff */
[----:B------:R-:W-:Y:S01]  /*0fb0*/  IMAD.SHL.U32 R7, R7, 0x2000, RZ ;  /* 0x0000200007077824 */ /* 0x000fe200078e00ff */
[----:B------:R-:W0:Y:S01]  /*0fc0*/  LDC R111, c[0x0][0x800] ;  /* 0x00020000ff6f7b82 */ /* 0x000e220000000800 */
[----:B------:R-:W-:Y:S01]  /*0fd0*/  LOP3.LUT R105, R105, 0x6, RZ, 0xc0, !PT ;  /* 0x0000000669697812 */ /* 0x000fe200078ec0ff */
[----:B------:R-:W-:Y:S01]  /*0fe0*/  IMAD.U32 R9, RZ, RZ, UR4 ;  /* 0x00000004ff097e24 */ /* 0x000fe2000f8e00ff */
[----:B------:R-:W-:Y:S01]  /*0ff0*/  LOP3.LUT R8, R3, 0x70, R6, 0xf8, !PT ;  /* 0x0000007003087812 */ /* 0x000fe200078ef806 */
[----:B------:R-:W-:Y:S01]  /*1000*/  IMAD.SHL.U32 R90, R5, 0x40, RZ ;  /* 0x00000040055a7824 */ /* 0x000fe200078e00ff */
[----:B------:R-:W-:Y:S01]  /*1010*/  SHF.R.U32.HI R3, RZ, 0x2, R0 ;  /* 0x00000002ff037819 */ /* 0x000fe20000011600 */
[C---:B------:R-:W-:Y:S01]  /*1020*/  IMAD R107, R4.reuse, 0x800, R105 ;  /* 0x00000800046b7824 */ /* 0x040fe200078e0269 */
[----:B------:R-:W-:Y:S01]  /*1030*/  LOP3.LUT R6, R7, 0x2000, RZ, 0xc0, !PT ;  /* 0x0000200007067812 */ /* 0x000fe200078ec0ff */
[----:B------:R-:W-:Y:S01]  /*1040*/  IMAD.SHL.U32 R4, R4, 0x10, RZ ;  /* 0x0000001004047824 */ /* 0x000fe200078e00ff */
[----:B------:R-:W-:Y:S01]  /*1050*/  LOP3.LUT R3, R3, 0x7, RZ, 0xc0, !PT ;  /* 0x0000000703037812 */ /* 0x000fe200078ec0ff */
[----:B------:R-:W-:Y:S01]  /*1060*/  UIADD3 UR4, UR5, 0x7f, URZ ;  /* 0x0000007f05047890 */ /* 0x000fe2000fffe03f */
[----:B------:R-:W-:Y:S01]  /*1070*/  IADD3 R107, R8, R107, R6 ;  /* 0x0000006b086b7210 */ /* 0x000fe20007ffe006 */
[----:B------:R-:W-:Y:S01]  /*1080*/  IMAD.MOV.U32 R7, RZ, RZ, 0x1 ;  /* 0x00000001ff077424 */ /* 0x000fe200078e00ff */
[--C-:B------:R-:W-:Y:S01]  /*1090*/  LOP3.LUT R90, R90, 0x40, R3.reuse, 0xe2, !PT ;  /* 0x000000405a5a7812 */ /* 0x100fe200078ee203 */
[----:B------:R-:W-:Y:S01]  /*10a0*/  USHF.R.S32.HI UR5, URZ, 0x1f, UR4 ;  /* 0x0000001f3f057899 */ /* 0x000fe20008011404 */
[----:B------:R-:W-:Y:S01]  /*10b0*/  IADD3 R6, RZ, -R4, -R3 ;  /* 0x80000004ff067210 */ /* 0x000fe20007ffe803 */
[----:B------:R-:W-:Y:S01]  /*10c0*/  IMAD.MOV.U32 R3, RZ, RZ, -0x1 ;  /* 0xffffffffff037424 */ /* 0x000fe200078e00ff */
[C---:B------:R-:W-:Y:S01]  /*10d0*/  LOP3.LUT R106, R0.reuse, 0x3, RZ, 0xc0, !PT ;  /* 0x00000003006a7812 */ /* 0x040fe200078ec0ff */
[----:B------:R-:W-:Y:S01]  /*10e0*/  ULEA.HI UR5, UR5, UR4, URZ, 0x7 ;  /* 0x0000000405057291 */ /* 0x000fe2000f8f383f */
[C---:B------:R-:W-:Y:S01]  /*10f0*/  R2P PR, R0.reuse, 0x1c ;  /* 0x0000001c00007804 */ /* 0x040fe20000000000 */
[----:B------:R-:W-:Y:S01]  /*1100*/  IMAD.MOV.U32 R109, RZ, RZ, 0x10 ;  /* 0x00000010ff6d7424 */ /* 0x000fe200078e00ff */
[----:B---3--:R-:W-:Y:S01]  /*1110*/  SHF.L.U32 R3, R3, R108, RZ ;  /* 0x0000006c03037219 */ /* 0x008fe200000006ff */
[----:B------:R-:W-:Y:S01]  /*1120*/  IMAD.MOV.U32 R110, RZ, RZ, 0x20 ;  /* 0x00000020ff6e7424 */ /* 0x000fe200078e00ff */
[----:B------:R-:W-:Y:S01]  /*1130*/  LOP3.LUT R19, R0, 0x80, RZ, 0xc0, !PT ;  /* 0x0000008000137812 */ /* 0x000fe200078ec0ff */
[----:B------:R-:W-:Y:S01]  /*1140*/  IMAD.MOV.U32 R112, RZ, RZ, 0x40 ;  /* 0x00000040ff707424 */ /* 0x000fe200078e00ff */
[----:B------:R-:W-:Y:S01]  /*1150*/  ULDC UR4, c[0x0][0x284] ;  /* 0x0000a10000047ab9 */ /* 0x000fe20000000800 */
[----:B------:R-:W-:Y:S01]  /*1160*/  IMAD R6, R5, -0x40, R6 ;  /* 0xffffffc005067824 */ /* 0x000fe200078e0206 */
[----:B------:R-:W-:Y:S01]  /*1170*/  USHF.R.S32.HI UR43, URZ, 0x7, UR5 ;  /* 0x000000073f2b7899 */ /* 0x000fe20008011405 */
[----:B------:R-:W-:Y:S01]  /*1180*/  IMAD R106, R106, -0x2, R9 ;  /* 0xfffffffe6a6a7824 */ /* 0x000fe200078e0209 */
[----:B------:R-:W-:Y:S01]  /*1190*/  LOP3.LUT R90, R90, R4, RZ, 0xfc, !PT ;  /* 0x000000045a5a7212 */ /* 0x000fe200078efcff */
[----:B0-----:R-:W-:Y:S01]  /*11a0*/  VIADD R111, R111, 0xffffffff ;  /* 0xffffffff6f6f7836 */ /* 0x001fe20000000000 */
[----:B------:R-:W-:Y:S01]  /*11b0*/  SHF.L.U32 R108, R7, R108, RZ ;  /* 0x0000006c076c7219 */ /* 0x000fe200000006ff */
[----:B------:R-:W-:Y:S01]  /*11c0*/  VIADD R114, R6, UR4 ;  /* 0x0000000406727c36 */ /* 0x000fe20008000000 */
[----:B------:R-:W-:Y:S01]  /*11d0*/  SHF.R.U32.HI R19, RZ, 0x7, R19 ;  /* 0x00000007ff137819 */ /* 0x000fe20000011613 */
[----:B------:R-:W-:Y:S01]  /*11e0*/  IMAD.MOV.U32 R91, RZ, RZ, RZ ;  /* 0x000000ffff5b7224 */ /* 0x000fe200078e00ff */
[----:B------:R-:W-:Y:S01]  /*11f0*/  SEL R109, R109, 0xfffffff0, !P2 ;  /* 0xfffffff06d6d7807 */ /* 0x000fe20005000000 */
[----:B------:R-:W-:Y:S01]  /*1200*/  UIADD3 UR44, UR43, -0x1, URZ ;  /* 0xffffffff2b2c7890 */ /* 0x000fe2000fffe03f */
[----:B------:R-:W-:Y:S01]  /*1210*/  SEL R110, R110, 0xffffffe0, !P3 ;  /* 0xffffffe06e6e7807 */ /* 0x000fe20005800000 */
[----:B------:R-:W-:Y:S01]  /*1220*/  UIADD3 UR45, UR43, 0x3, URZ ;  /* 0x000000032b2d7890 */ /* 0x000fe2000fffe03f */
[----:B------:R-:W-:Y:S01]  /*1230*/  SEL R112, R112, 0xffffffc0, !P4 ;  /* 0xffffffc070707807 */ /* 0x000fe20006000000 */
[----:B------:R-:W-:Y:S01]  /*1240*/  UMOV UR40, URZ ;  /* 0x0000003f00287c82 */ /* 0x000fe20008000000 */
[----:B------:R-:W-:Y:S01]  /*1250*/  LOP3.LUT R113, RZ, R3, RZ, 0x33, !PT ;  /* 0x00000003ff717212 */ /* 0x000fe200078e33ff */
[----:B------:R-:W-:-:S08]  /*1260*/  UMOV UR41, URZ ;  /* 0x0000003f00297c82 */ /* 0x000fd00008000000 */
.L_x_171:
[----:B------:R-:W0:Y:S01]  /*1270*/  S2R R3, SR_CgaCtaId ;  /* 0x0000000000037919 */ /* 0x000e220000008800 */
[----:B------:R-:W-:-:S04]  /*1280*/  MOV R0, 0x400 ;  /* 0x0000040000007802 */ /* 0x000fc80000000f00 */
[----:B0-----:R-:W-:-:S05]  /*1290*/  LEA R0, R3, R0, 0x18 ;  /* 0x0000000003007211 */ /* 0x001fca00078ec0ff */
[----:B------:R-:W-:-:S05]  /*12a0*/  VIADD R0, R0, 0x800 ;  /* 0x0000080000007836 */ /* 0x000fca0000000000 */
[----:B------:R-:W-:-:S13]  /*12b0*/  LOP3.LUT P0, RZ, R0, 0x3ff, RZ, 0xc0, !PT ;  /* 0x000003ff00ff7812 */ /* 0x000fda000780c0ff */
[----:B-1-34-:R-:W-:Y:S05]  /*12c0*/  @!P0 BRA `(.L_x_13) ;  /* 0x0000000000408947 */ /* 0x01afea0003800000 */
[----:B------:R-:W-:Y:S01]  /*12d0*/  MOV R0, 0x0 ;  /* 0x0000000000007802 */ /* 0x000fe20000000f00 */
[----:B------:R-:W-:Y:S01]  /*12e0*/  ULDC.64 UR4, c[0x4][0x70] ;  /* 0x01001c0000047ab9 */ /* 0x000fe20000000a00 */
[----:B------:R-:W-:Y:S01]  /*12f0*/  ULDC.64 UR6, c[0x4][0x8] ;  /* 0x0100020000067ab9 */ /* 0x000fe20000000a00 */
[----:B------:R-:W-:Y:S01]  /*1300*/  IMAD.U32 R4, RZ, RZ, UR4 ;  /* 0x00000004ff047e24 */ /* 0x000fe2000f8e00ff */
[----:B------:R0:W1:Y:S01]  /*1310*/  LDC.64 R14, c[0x4][R0] ;  /* 0x01000000000e7b82 */ /* 0x0000620000000a00 */
[----:B------:R-:W-:Y:S01]  /*1320*/  IMAD.U32 R5, RZ, RZ, UR5 ;  /* 0x00000005ff057e24 */ /* 0x000fe2000f8e00ff */
[----:B------:R-:W-:Y:S01]  /*1330*/  ULDC.64 UR4, c[0x4][0x78] ;  /* 0x01001e0000047ab9 */ /* 0x000fe20000000a00 */
[----:B------:R-:W-:Y:S02]  /*1340*/  IMAD.U32 R10, RZ, RZ, UR6 ;  /* 0x00000006ff0a7e24 */ /* 0x000fe4000f8e00ff */
[----:B------:R-:W-:Y:S02]  /*1350*/  IMAD.U32 R6, RZ, RZ, UR4 ;  /* 0x00000004ff067e24 */ /* 0x000fe4000f8e00ff */
[----:B------:R-:W-:-:S02]  /*1360*/  IMAD.U32 R7, RZ, RZ, UR5 ;  /* 0x00000005ff077e24 */ /* 0x000fc4000f8e00ff */
[----:B------:R-:W-:Y:S02]  /*1370*/  IMAD.U32 R11, RZ, RZ, UR7 ;  /* 0x00000007ff0b7e24 */ /* 0x000fe4000f8e00ff */
[----:B------:R-:W-:Y:S02]  /*1380*/  IMAD.MOV.U32 R8, RZ, RZ, 0x70 ;  /* 0x00000070ff087424 */ /* 0x000fe400078e00ff */
[----:B------:R-:W-:Y:S02]  /*1390*/  IMAD.MOV.U32 R12, RZ, RZ, 0x1 ;  /* 0x00000001ff0c7424 */ /* 0x000fe400078e00ff */
[----:B0-----:R-:W-:-:S07]  /*13a0*/  IMAD.MOV.U32 R13, RZ, RZ, RZ ;  /* 0x000000ffff0d7224 */ /* 0x001fce00078e00ff */
[----:B------:R-:W-:-:S07]  /*13b0*/  LEPC R20, `(.L_x_13) ;  /* 0x000000001014794e */ /* 0x000fce0000000000 */
[----:B-1---5:R-:W-:Y:S05]  /*13c0*/  CALL.ABS.NOINC R14 ;  /* 0x000000000e007343 */ /* 0x022fea0003c00000 */
.L_x_13:
[----:B------:R-:W-:Y:S01]  /*13d0*/  UMOV UR4, 0xffffffff ;  /* 0xffffffff00047882 */ /* 0x000fe20000000000 */
[----:B------:R-:W-:-:S04]  /*13e0*/  LOP3.LUT R0, R18, 0x1, RZ, 0xfc, !PT ;  /* 0x0000000112007812 */ /* 0x000fc800078efcff */
[----:B------:R-:W-:Y:S01]  /*13f0*/  ISETP.NE.AND P0, PT, R0, 0x3, PT ;  /* 0x000000030000780c */ /* 0x000fe20003f05270 */
[----:B------:R-:W-:-:S12]  /*1400*/  BRA.DIV UR4, `(.L_x_14) ;  /* 0x000000c604447947 */ /* 0x000fd8000b800000 */
.L_x_202:
[----:B------:R-:W-:Y:S05]  /*1410*/  @!P0 BRA `(.L_x_15) ;  /* 0x0000000000048947 */ /* 0x000fea0003800000 */
[----:B------:R-:W-:Y:S01]  /*1420*/  BPT.TRAP 0x1 ;  /* 0x000000040000795c */ /* 0x000fe20000300000 */
.L_x_15:
[----:B------:R-:W0:Y:S01]  /*1430*/  S2UR UR5, SR_CgaCtaId ;  /* 0x00000000000579c3 */ /* 0x000e220000008800 */
[----:B------:R-:W-:Y:S01]  /*1440*/  UMOV UR4, 0x400 ;  /* 0x0000040000047882 */ /* 0x000fe20000000000 */
[----:B------:R-:W-:Y:S02]  /*1450*/  IMAD.U32 R3, RZ, RZ, UR40 ;  /* 0x00000028ff037e24 */ /* 0x000fe4000f8e00ff */
[----:B------:R-:W-:-:S03]  /*1460*/  IMAD.U32 R5, RZ, RZ, UR41 ;  /* 0x00000029ff057e24 */ /* 0x000fc6000f8e00ff */
[----:B------:R-:W-:Y:S01]  /*1470*/  SHF.L.U32 R3, R3, 0x1f, RZ ;  /* 0x0000001f03037819 */ /* 0x000fe200000006ff */
[----:B0-----:R-:W-:-:S06]  /*1480*/  ULEA UR4, UR5, UR4, 0x18 ;  /* 0x0000000405047291 */ /* 0x001fcc000f8ec03f */
[----:B------:R-:W-:-:S04]  /*1490*/  IMAD.U32 R0, RZ, RZ, UR4 ;  /* 0x00000004ff007e24 */ /* 0x000fc8000f8e00ff */
[----:B------:R-:W-:-:S04]  /*14a0*/  IMAD R4, R5, 0x8, R0 ;  /* 0x0000000805047824 */ /* 0x000fc800078e0200 */
[----:B------:R0:W1:Y:S01]  /*14b0*/  SYNCS.PHASECHK.TRANS64.TRYWAIT P1, [R4+URZ], R3 ;  /* 0x00000003040075a7 */ /* 0x000062000802017f */
[----:B------:R-:W-:Y:S05]  /*14c0*/  @!P0 BRA `(.L_x_16) ;  /* 0x0000000000048947 */ /* 0x000fea0003800000 */
[----:B------:R-:W-:Y:S01]  /*14d0*/  BPT.TRAP 0x1 ;  /* 0x000000040000795c */ /* 0x000fe20000300000 */
.L_x_16:
[----:B-1----:R-:W-:Y:S05]  /*14e0*/  @P1 BRA `(.L_x_17) ;  /* 0x0000000000081947 */ /* 0x002fea0003800000 */
[----:B------:R-:W1:Y:S02]  /*14f0*/  SYNCS.PHASECHK.TRANS64.TRYWAIT P1, [R4+URZ], R3 ;  /* 0x00000003040075a7 */ /* 0x000e64000802017f */
[----:B-1----:R-:W-:Y:S05]  /*1500*/  @!P1 BRA `(.L_x_18) ;  /* 0x000000c400249947 */ /* 0x002fea0003800000 */
.L_x_17:
[----:B------:R-:W-:-:S04]  /*1510*/  UIADD3 UR4, UR41, 0x1, URZ ;  /* 0x0000000129047890 */ /* 0x000fc8000fffe03f */
[----:B------:R-:W-:Y:S02]  /*1520*/  UISETP.NE.AND UP0, UPT, UR4, 0x4, UPT ;  /* 0x000000040400788c */ /* 0x000fe4000bf05270 */
[----:B01----:R-:W-:Y:S02]  /*1530*/  IMAD.U32 R4, RZ, RZ, UR4 ;  /* 0x00000004ff047e24 */ /* 0x003fe4000f8e00ff */
[----:B------:R-:W-:Y:S02]  /*1540*/  USEL UR4, URZ, 0x1, UP0 ;  /* 0x000000013f047887 */ /* 0x000fe40008000000 */
[----:B------:R-:W-:Y:S02]  /*1550*/  PLOP3.LUT P1, PT, PT, PT, UP0, 0x80, 0x0 ;  /* 0x000000000000781c */ /* 0x000fe40003f2f008 */
[----:B------:R-:W-:Y:S02]  /*1560*/  ULOP3.LUT UR4, UR40, UR4, URZ, 0x3c, !UPT ;  /* 0x0000000428047292 */ /* 0x000fe4000f8e3c3f */
[----:B------:R-:W-:-:S04]  /*1570*/  SEL R4, R4, RZ, P1 ;  /* 0x000000ff04047207 */ /* 0x000fc80000800000 */
[----:B------:R-:W-:Y:S01]  /*1580*/  IMAD.U32 R3, RZ, RZ, UR4 ;  /* 0x00000004ff037e24 */ /* 0x000fe2000f8e00ff */
[----:B------:R-:W-:Y:S06]  /*1590*/  @!P0 BRA `(.L_x_19) ;  /* 0x0000000000048947 */ /* 0x000fec0003800000 */
[----:B------:R-:W-:Y:S01]  /*15a0*/  BPT.TRAP 0x1 ;  /* 0x000000040000795c */ /* 0x000fe20000300000 */
.L_x_19:
[----:B------:R-:W-:Y:S02]  /*15b0*/  IMAD.U32 R6, RZ, RZ, UR41 ;  /* 0x00000029ff067e24 */ /* 0x000fe4000f8e00ff */
[----:B------:R-:W-:Y:S02]  /*15c0*/  IMAD R5, R4, 0x8, R0 ;  /* 0x0000000804057824 */ /* 0x000fe400078e0200 */
[----:B------:R-:W-:Y:S01]  /*15d0*/  IMAD R11, R6, 0x8000, R107 ;  /* 0x00008000060b7824 */ /* 0x000fe200078e026b */
[----:B------:R-:W-:-:S03]  /*15e0*/  SHF.L.U32 R6, R3, 0x1f, RZ ;  /* 0x0000001f03067819 */ /* 0x000fc600000006ff */
[----:B------:R-:W-:Y:S01]  /*15f0*/  IMAD.IADD R11, R0, 0x1, R11 ;  /* 0x00000001000b7824 */ /* 0x000fe200078e020b */
[----:B------:R0:W1:Y:S06]  /*1600*/  SYNCS.PHASECHK.TRANS64.TRYWAIT P1, [R5+URZ], R6 ;  /* 0x00000006050075a7 */ /* 0x00006c000802017f */
[----:B------:R-:W-:Y:S05]  /*1610*/  WARPSYNC.ALL ;  /* 0x0000000000007948 */ /* 0x000fea0003800000 */
[----:B------:R-:W-:Y:S01]  /*1620*/  IMAD.IADD R119, R109, 0x1, R11 ;  /* 0x000000016d777824 */ /* 0x000fe200078e020b */
[----:B------:R-:W-:Y:S04]  /*1630*/  LDS.U16 R7, [R11+0xc00] ;  /* 0x000c00000b077984 */ /* 0x000fe80000000400 */
[----:B------:R-:W2:Y:S04]  /*1640*/  LDS.U16 R8, [R11+0x800] ;  /* 0x000800000b087984 */ /* 0x000ea80000000400 */
[----:B------:R-:W-:Y:S04]  /*1650*/  LDS.U16 R9, [R11+0xc08] ;  /* 0x000c08000b097984 */ /* 0x000fe80000000400 */
[----:B------:R-:W3:Y:S04]  /*1660*/  LDS.U16 R10, [R11+0x808] ;  /* 0x000808000b0a7984 */ /* 0x000ee80000000400 */
[----:B------:R-:W-:Y:S04]  /*1670*/  LDS.U16 R20, [R119+0xc00] ;  /* 0x000c000077147984 */ /* 0x000fe80000000400 */
[----:B------:R-:W4:Y:S04]  /*1680*/  LDS.U16 R21, [R119+0x800] ;  /* 0x0008000077157984 */ /* 0x000f280000000400 */
[----:B------:R-:W-:Y:S04]  /*1690*/  LDS.U16 R12, [R11+0x4c00] ;  /* 0x004c00000b0c7984 */ /* 0x000fe80000000400 */
[----:B------:R-:W0:Y:S04]  /*16a0*/  LDS.U16 R13, [R11+0x4800] ;  /* 0x004800000b0d7984 */ /* 0x000e280000000400 */
[----:B------:R-:W-:Y:S04]  /*16b0*/  LDS.U16 R14, [R11+0x4c08] ;  /* 0x004c08000b0e7984 */ /* 0x000fe80000000400 */
[----:B------:R-:W1:Y:S04]  /*16c0*/  LDS.U16 R15, [R11+0x4808] ;  /* 0x004808000b0f7984 */ /* 0x000e680000000400 */
[----:B------:R-:W-:Y:S04]  /*16d0*/  LDS.U16 R24, [R119+0xc08] ;  /* 0x000c080077187984 */ /* 0x000fe80000000400 */
[----:B------:R-:W1:Y:S01]  /*16e0*/  LDS.U16 R25, [R119+0x808] ;  /* 0x0008080077197984 */ /* 0x000e620000000400 */
[----:B--2---:R-:W-:-:S03]  /*16f0*/  PRMT R7, R8, 0x5410, R7 ;  /* 0x0000541008077816 */ /* 0x004fc60000000007 */
[----:B------:R-:W-:Y:S04]  /*1700*/  LDS.U16 R26, [R119+0x4c00] ;  /* 0x004c0000771a7984 */ /* 0x000fe80000000400 */
[----:B------:R-:W2:Y:S01]  /*1710*/  LDS.U16 R27, [R119+0x4800] ;  /* 0x00480000771b7984 */ /* 0x000ea20000000400 */
[----:B---3--:R-:W-:-:S03]  /*1720*/  PRMT R9, R10, 0x5410, R9 ;  /* 0x000054100a097816 */ /* 0x008fc60000000009 */
[----:B------:R-:W-:Y:S04]  /*1730*/  LDS.U16 R28, [R119+0x4c08] ;  /* 0x004c0800771c7984 */ /* 0x000fe80000000400 */
[----:B------:R-:W3:Y:S01]  /*1740*/  LDS.U16 R29, [R119+0x4808] ;  /* 0x00480800771d7984 */ /* 0x000ee20000000400 */
[----:B----4-:R-:W-:Y:S02]  /*1750*/  PRMT R10, R21, 0x5410, R20 ;  /* 0x00005410150a7816 */ /* 0x010fe40000000014 */
[-C--:B------:R-:W-:Y:S02]  /*1760*/  F2FP.F16.E4M3.UNPACK_B R20, R7.reuse ;  /* 0x00000007ff14723e */ /* 0x080fe400020006ff */
[----:B------:R-:W-:-:S03]  /*1770*/  F2FP.F16.E4M3.UNPACK_B R7, R7.H1 ;  /* 0x00000007ff07723e */ /* 0x000fc600030006ff */
[--C-:B------:R-:W-:Y:S01]  /*1780*/  HADD2.F32 R92, -RZ, R20.reuse.H0_H0 ;  /* 0x20000014ff5c7230 */ /* 0x100fe20000004100 */
[----:B0-----:R-:W-:Y:S01]  /*1790*/  PRMT R12, R13, 0x5410, R12 ;  /* 0x000054100d0c7816 */ /* 0x001fe2000000000c */
[----:B------:R-:W-:Y:S02]  /*17a0*/  HADD2.F32 R21, -RZ, R20.H1_H1 ;  /* 0x30000014ff157230 */ /* 0x000fe40000004100 */
[--C-:B------:R-:W-:Y:S02]  /*17b0*/  HADD2.F32 R93, -RZ, R7.reuse.H0_H0 ;  /* 0x20000007ff5d7230 */ /* 0x100fe40000004100 */
[----:B------:R-:W-:Y:S01]  /*17c0*/  HADD2.F32 R20, -RZ, R7.H1_H1 ;  /* 0x30000007ff147230 */ /* 0x000fe20000004100 */
[----:B------:R-:W-:Y:S01]  /*17d0*/  F2FP.BF16.F32.PACK_AB R92, R21, R92 ;  /* 0x0000005c155c723e */ /* 0x000fe200000010ff */
[----:B------:R-:W0:Y:S01]  /*17e0*/  LDC R7, c[0x0][0x28c] ;  /* 0x0000a300ff077b82 */ /* 0x000e220000000800 */
[----:B-1----:R-:W-:Y:S02]  /*17f0*/  PRMT R14, R15, 0x5410, R14 ;  /* 0x000054100f0e7816 */ /* 0x002fe4000000000e */
[----:B------:R-:W-:-:S02]  /*1800*/  F2FP.BF16.F32.PACK_AB R93, R20, R93 ;  /* 0x0000005d145d723e */ /* 0x000fc400000010ff */
[----:B------:R-:W-:Y:S02]  /*1810*/  PRMT R13, R25, 0x5410, R24 ;  /* 0x00005410190d7816 */ /* 0x000fe40000000018 */
[-C--:B------:R-:W-:Y:S02]  /*1820*/  F2FP.F16.E4M3.UNPACK_B R24, R9.reuse ;  /* 0x00000009ff18723e */ /* 0x080fe400020006ff */
[----:B------:R-:W-:-:S03]  /*1830*/  F2FP.F16.E4M3.UNPACK_B R9, R9.H1 ;  /* 0x00000009ff09723e */ /* 0x000fc600030006ff */
[--C-:B------:R-:W-:Y:S01]  /*1840*/  HADD2.F32 R94, -RZ, R24.reuse.H0_H0 ;  /* 0x20000018ff5e7230 */ /* 0x100fe20000004100 */
[----:B--2---:R-:W-:Y:S01]  /*1850*/  PRMT R15, R27, 0x5410, R26 ;  /* 0x000054101b0f7816 */ /* 0x004fe2000000001a */
[----:B------:R-:W-:Y:S01]  /*1860*/  HADD2.F32 R25, -RZ, R24.H1_H1 ;  /* 0x30000018ff197230 */ /* 0x000fe20000004100 */
[-C--:B------:R-:W-:Y:S01]  /*1870*/  F2FP.F16.E4M3.UNPACK_B R26, R12.reuse ;  /* 0x0000000cff1a723e */ /* 0x080fe200020006ff */
[--C-:B------:R-:W-:Y:S01]  /*1880*/  HADD2.F32 R95, -RZ, R9.reuse.H0_H0 ;  /* 0x20000009ff5f7230 */ /* 0x100fe20000004100 */
[----:B------:R-:W-:Y:S01]  /*1890*/  F2FP.F16.E4M3.UNPACK_B R12, R12.H1 ;  /* 0x0000000cff0c723e */ /* 0x000fe200030006ff */
[----:B------:R-:W-:Y:S01]  /*18a0*/  HADD2.F32 R24, -RZ, R9.H1_H1 ;  /* 0x30000009ff187230 */ /* 0x000fe20000004100 */
[-C--:B------:R-:W-:Y:S01]  /*18b0*/  F2FP.F16.E4M3.UNPACK_B R27, R14.reuse ;  /* 0x0000000eff1b723e */ /* 0x080fe200020006ff */
[----:B------:R-:W-:Y:S01]  /*18c0*/  HADD2.F32 R96, -RZ, R26.H0_H0 ;  /* 0x2000001aff607230 */ /* 0x000fe20000004100 */
[----:B------:R-:W-:Y:S01]  /*18d0*/  F2FP.F16.E4M3.UNPACK_B R14, R14.H1 ;  /* 0x0000000eff0e723e */ /* 0x000fe200030006ff */
[----:B------:R-:W-:Y:S01]  /*18e0*/  HADD2.F32 R97, -RZ, R12.H0_H0 ;  /* 0x2000000cff617230 */ /* 0x000fe20000004100 */
[----:B---3--:R-:W-:Y:S01]  /*18f0*/  PRMT R8, R29, 0x5410, R28 ;  /* 0x000054101d087816 */ /* 0x008fe2000000001c */
[----:B------:R-:W-:Y:S01]  /*1900*/  HADD2.F32 R9, -RZ, R26.H1_H1 ;  /* 0x3000001aff097230 */ /* 0x000fe20000004100 */
[----:B------:R-:W-:Y:S01]  /*1910*/  F2FP.BF16.F32.PACK_AB R94, R25, R94 ;  /* 0x0000005e195e723e */ /* 0x000fe200000010ff */
[----:B------:R-:W-:Y:S01]  /*1920*/  HADD2.F32 R12, -RZ, R12.H1_H1 ;  /* 0x3000000cff0c7230 */ /* 0x000fe20000004100 */
[----:B------:R-:W-:Y:S01]  /*1930*/  F2FP.BF16.F32.PACK_AB R95, R24, R95 ;  /* 0x0000005f185f723e */ /* 0x000fe200000010ff */
[--C-:B------:R-:W-:Y:S01]  /*1940*/  HADD2.F32 R98, -RZ, R27.reuse.H0_H0 ;  /* 0x2000001bff627230 */ /* 0x100fe20000004100 */
[----:B------:R-:W-:Y:S01]  /*1950*/  F2FP.BF16.F32.PACK_AB R96, R9, R96 ;  /* 0x000000600960723e */ /* 0x000fe200000010ff */
[--C-:B------:R-:W-:Y:S01]  /*1960*/  HADD2.F32 R99, -RZ, R14.reuse.H0_H0 ;  /* 0x2000000eff637230 */ /* 0x100fe20000004100 */
[----:B------:R-:W-:Y:S01]  /*1970*/  F2FP.BF16.F32.PACK_AB R97, R12, R97 ;  /* 0x000000610c61723e */ /* 0x000fe200000010ff */
[----:B------:R-:W-:Y:S01]  /*1980*/  HADD2.F32 R27, -RZ, R27.H1_H1 ;  /* 0x3000001bff1b7230 */ /* 0x000fe20000004100 */
[----:B0-----:R-:W-:Y:S01]  /*1990*/  ISETP.GE.AND P2, PT, R7, 0x81, PT ;  /* 0x000000810700780c */ /* 0x001fe20003f46270 */
[----:B------:R-:W-:-:S02]  /*19a0*/  HADD2.F32 R14, -RZ, R14.H1_H1 ;  /* 0x3000000eff0e7230 */ /* 0x000fc40000004100 */
[----:B------:R-:W-:Y:S01]  /*19b0*/  IMAD.MOV.U32 R12, RZ, RZ, R13 ;  /* 0x000000ffff0c7224 */ /* 0x000fe200078e000d */
[----:B------:R-:W-:Y:S01]  /*19c0*/  F2FP.BF16.F32.PACK_AB R98, R27, R98 ;  /* 0x000000621b62723e */ /* 0x000fe200000010ff */
[----:B------:R-:W-:Y:S01]  /*19d0*/  IMAD.MOV.U32 R9, RZ, RZ, R15 ;  /* 0x000000ffff097224 */ /* 0x000fe200078e000f */
[----:B------:R-:W-:Y:S02]  /*19e0*/  F2FP.BF16.F32.PACK_AB R99, R14, R99 ;  /* 0x000000630e63723e */ /* 0x000fe400000010ff */
[----:B------:R-:W-:Y:S01]  /*19f0*/  R2UR UR4, R0 ;  /* 0x00000000000472ca */ /* 0x000fe200000e0000 */
[----:B------:R-:W-:Y:S01]  /*1a00*/  WARPGROUP.ARRIVE ;  /* 0x00000000000079c5 */ /* 0x000fe20000000000 */
[----:B------:R-:W-:Y:S01]  /*1a10*/  UMOV UR7, 0x40000040 ;  /* 0x4000004000077882 */ /* 0x000fe20000000000 */
[-C--:B------:R-:W-:Y:S01]  /*1a20*/  F2FP.F16.E4M3.UNPACK_B R14, R10.reuse ;  /* 0x0000000aff0e723e */ /* 0x080fe200020006ff */
[----:B------:R-:W-:Y:S01]  /*1a30*/  UMOV UR11, UR7 ;  /* 0x00000007000b7c82 */ /* 0x000fe20008000000 */
[----:B------:R-:W-:Y:S01]  /*1a40*/  F2FP.F16.E4M3.UNPACK_B R20, R10.H1 ;  /* 0x0000000aff14723e */ /* 0x000fe200030006ff */
[----:B------:R-:W-:Y:S01]  /*1a50*/  IMAD.IADD R120, R110, 0x1, R11 ;  /* 0x000000016e787824 */ /* 0x000fe200078e020b */
[-C--:B------:R-:W-:Y:S01]  /*1a60*/  F2FP.F16.E4M3.UNPACK_B R102, R13.reuse ;  /* 0x0000000dff66723e */ /* 0x080fe200020006ff */
[--C-:B------:R-:W-:Y:S01]  /*1a70*/  HADD2.F32 R100, -RZ, R14.reuse.H0_H0 ;  /* 0x2000000eff647230 */ /* 0x100fe20000004100 */
[----:B------:R-:W-:Y:S01]  /*1a80*/  F2FP.F16.E4M3.UNPACK_B R13, R13.H1 ;  /* 0x0000000dff0d723e */ /* 0x000fe200030006ff */
[----:B------:R-:W-:-:S02]  /*1a90*/  HADD2.F32 R21, -RZ, R14.H1_H1 ;  /* 0x3000000eff157230 */ /* 0x000fc40000004100 */
[----:B------:R-:W-:Y:S01]  /*1aa0*/  HADD2.F32 R101, -RZ, R20.H0_H0 ;  /* 0x20000014ff657230 */ /* 0x000fe20000004100 */
[----:B------:R-:W-:Y:S01]  /*1ab0*/  UIADD3 UR4, UR4, 0x20800, URZ ;  /* 0x0002080004047890 */ /* 0x000fe2000fffe03f */
[--C-:B------:R-:W-:Y:S01]  /*1ac0*/  HADD2.F32 R14, -RZ, R102.reuse.H0_H0 ;  /* 0x20000066ff0e7230 */ /* 0x100fe20000004100 */
[----:B------:R-:W-:Y:S01]  /*1ad0*/  F2FP.BF16.F32.PACK_AB R100, R21, R100 ;  /* 0x000000641564723e */ /* 0x000fe200000010ff */
[----:B------:R-:W-:Y:S01]  /*1ae0*/  HADD2.F32 R103, -RZ, R102.H1_H1 ;  /* 0x30000066ff677230 */ /* 0x000fe20000004100 */
[----:B------:R-:W-:Y:S01]  /*1af0*/  USHF.R.U32.HI UR4, URZ, 0x4, UR4 ;  /* 0x000000043f047899 */ /* 0x000fe20008011604 */
[----:B------:R-:W-:Y:S02]  /*1b00*/  HADD2.F32 R20, -RZ, R20.H1_H1 ;  /* 0x30000014ff147230 */ /* 0x000fe40000004100 */
[--C-:B------:R-:W-:Y:S01]  /*1b10*/  HADD2.F32 R115, -RZ, R13.reuse.H0_H0 ;  /* 0x2000000dff737230 */ /* 0x100fe20000004100 */
[----:B------:R-:W-:Y:S01]  /*1b20*/  ULOP3.LUT UR4, UR4, 0x3fff, URZ, 0xc0, !UPT ;  /* 0x00003fff04047892 */ /* 0x000fe2000f8ec03f */
[----:B------:R-:W-:Y:S01]  /*1b30*/  HADD2.F32 R116, -RZ, R13.H1_H1 ;  /* 0x3000000dff747230 */ /* 0x000fe20000004100 */
[----:B------:R-:W-:Y:S01]  /*1b40*/  F2FP.BF16.F32.PACK_AB R102, R103, R14 ;  /* 0x0000000e6766723e */ /* 0x000fe200000010ff */
[----:B------:R-:W-:Y:S01]  /*1b50*/  IMAD.IADD R119, R110, 0x1, R119 ;  /* 0x000000016e777824 */ /* 0x000fe200078e0277 */
[----:B------:R-:W-:Y:S01]  /*1b60*/  ULOP3.LUT UR4, UR4, 0x10000, URZ, 0xfc, !UPT ;  /* 0x0001000004047892 */ /* 0x000fe2000f8efc3f */
[----:B------:R-:W-:-:S02]  /*1b70*/  F2FP.BF16.F32.PACK_AB R101, R20, R101 ;  /* 0x000000651465723e */ /* 0x000fc400000010ff */
[----:B------:R-:W-:Y:S01]  /*1b80*/  F2FP.BF16.F32.PACK_AB R103, R116, R115 ;  /* 0x000000737467723e */ /* 0x000fe200000010ff */
[----:B------:R-:W-:Y:S01]  /*1b90*/  ULEA UR6, UR41, UR4, 0xa ;  /* 0x0000000429067291 */ /* 0x000fe2000f8e503f */
[----:B------:R-:W-:-:S03]  /*1ba0*/  F2FP.F16.E4M3.UNPACK_B R115, R8.H1 ;  /* 0x00000008ff73723e */ /* 0x000fc600030006ff */
[----:B------:R-:W-:Y:S02]  /*1bb0*/  UIADD3 UR8, UR6, 0x2, URZ ;  /* 0x0000000206087890 */ /* 0x000fe4000fffe03f */
[--C-:B------:R-:W-:Y:S01]  /*1bc0*/  HADD2.F32 R117, -RZ, R115.reuse.H0_H0 ;  /* 0x20000073ff757230 */ /* 0x100fe20000004100 */
[----:B------:R-:W-:Y:S01]  /*1bd0*/  UMOV UR10, UR6 ;  /* 0x00000006000a7c82 */ /* 0x000fe20008000000 */
[----:B------:R-:W-:Y:S01]  /*1be0*/  HADD2.F32 R118, -RZ, R115.H1_H1 ;  /* 0x30000073ff767230 */ /* 0x000fe20000004100 */
[----:B------:R-:W-:Y:S01]  /*1bf0*/  HGMMA.64x64x16.F32.BF16 R56, R92, gdesc[UR4], RZ, !UPT, gsb0 ;  /* 0x00e000045c387df0 */ /* 0x000fe2000c0018ff */
[----:B------:R-:W-:Y:S02]  /*1c00*/  UMOV UR7, 0x40000040 ;  /* 0x4000004000077882 */ /* 0x000fe40000000000 */
[----:B------:R-:W-:Y:S02]  /*1c10*/  WARPGROUP.DEPBAR.LE gsb0, 0x0 ;  /* 0x00008000000079c5 */ /* 0x000fe40000010000 */
[----:B------:R-:W-:-:S06]  /*1c20*/  WARPGROUP.ARRIVE ;  /* 0x00000000000079c5 */ /* 0x000fcc0000000000 */
[----:B------:R-:W-:Y:S01]  /*1c30*/  HGMMA.64x64x16.F32.BF16 R24, R96, gdesc[UR8], RZ, !UPT, gsb0 ;  /* 0x00e0000860187df0 */ /* 0x000fe2000c0018ff */
[----:B------:R-:W-:Y:S01]  /*1c40*/  UMOV UR10, UR8 ;  /* 0x00000008000a7c82 */ /* 0x000fe20008000000 */
[----:B------:R-:W-:Y:S01]  /*1c50*/  UMOV UR11, 0x40000040 ;  /* 0x40000040000b7882 */ /* 0x000fe20000000000 */
[----:B------:R-:W-:Y:S01]  /*1c60*/  UIADD3 UR8, UR6, 0x4, URZ ;  /* 0x0000000406087890 */ /* 0x000fe2000fffe03f */
[----:B------:R-:W-:Y:S02]  /*1c70*/  WARPGROUP.DEPBAR.LE gsb0, 0x0 ;  /* 0x00008000000079c5 */ /* 0x000fe40000010000 */
[----:B------:R-:W-:-:S06]  /*1c80*/  WARPGROUP.ARRIVE ;  /* 0x00000000000079c5 */ /* 0x000fcc0000000000 */
[----:B------:R-:W-:Y:S03]  /*1c90*/  HGMMA.64x64x16.F32.BF16 R56, R100, gdesc[UR8], R56, gsb0 ;  /* 0x00e0000864387df0 */ /* 0x000fe60008001838 */
[----:B------:R-:W-:Y:S02]  /*1ca0*/  WARPGROUP.DEPBAR.LE gsb0, 0x0 ;  /* 0x00008000000079c5 */ /* 0x000fe40000010000 */
[-C--:B------:R-:W-:Y:S01]  /*1cb0*/  F2FP.F16.E4M3.UNPACK_B R100, R15.reuse ;  /* 0x0000000fff64723e */ /* 0x080fe200020006ff */
[----:B------:R-:W-:Y:S01]  /*1cc0*/  LDS.U16 R13, [R120+0xc00] ;  /* 0x000c0000780d7984 */ /* 0x000fe20000000400 */
[----:B------:R-:W-:Y:S02]  /*1cd0*/  F2FP.F16.E4M3.UNPACK_B R15, R15.H1 ;  /* 0x0000000fff0f723e */ /* 0x000fe400030006ff */
[----:B------:R-:W-:Y:S01]  /*1ce0*/  F2FP.F16.E4M3.UNPACK_B R103, R8 ;  /* 0x00000008ff67723e */ /* 0x000fe200020006ff */
[--C-:B------:R-:W-:Y:S01]  /*1cf0*/  HADD2.F32 R101, -RZ, R100.reuse.H0_H0 ;  /* 0x20000064ff657230 */ /* 0x100fe20000004100 */
[----:B------:R-:W0:Y:S01]  /*1d00*/  LDS.U16 R14, [R120+0x800] ;  /* 0x00080000780e7984 */ /* 0x000e220000000400 */
[----:B------:R-:W-:-:S02]  /*1d10*/  HADD2.F32 R100, -RZ, R100.H1_H1 ;  /* 0x30000064ff647230 */ /* 0x000fc40000004100 */
[--C-:B------:R-:W-:Y:S01]  /*1d20*/  HADD2.F32 R102, -RZ, R15.reuse.H0_H0 ;  /* 0x2000000fff667230 */ /* 0x100fe20000004100 */
[----:B------:R-:W-:Y:S01]  /*1d30*/  LDS.U16 R20, [R120+0xc08] ;  /* 0x000c080078147984 */ /* 0x000fe20000000400 */
[----:B------:R-:W-:Y:S01]  /*1d40*/  HADD2.F32 R15, -RZ, R15.H1_H1 ;  /* 0x3000000fff0f7230 */ /* 0x000fe20000004100 */
[----:B------:R-:W-:Y:S01]  /*1d50*/  F2FP.BF16.F32.PACK_AB R100, R100, R101 ;  /* 0x000000656464723e */ /* 0x000fe200000010ff */
[--C-:B------:R-:W-:Y:S01]  /*1d60*/  HADD2.F32 R116, -RZ, R103.reuse.H0_H0 ;  /* 0x20000067ff747230 */ /* 0x100fe20000004100 */
[----:B------:R-:W1:Y:S01]  /*1d70*/  LDS.U16 R21, [R120+0x808] ;  /* 0x0008080078157984 */ /* 0x000e620000000400 */
[----:B------:R-:W-:Y:S01]  /*1d80*/  HADD2.F32 R103, -RZ, R103.H1_H1 ;  /* 0x30000067ff677230 */ /* 0x000fe20000004100 */
[----:B------:R-:W-:-:S04]  /*1d90*/  F2FP.BF16.F32.PACK_AB R101, R15, R102 ;  /* 0x000000660f65723e */ /* 0x000fc800000010ff */
[----:B------:R-:W-:Y:S02]  /*1da0*/  F2FP.BF16.F32.PACK_AB R102, R103, R116 ;  /* 0x000000746766723e */ /* 0x000fe400000010ff */
[----:B------:R-:W-:-:S04]  /*1db0*/  F2FP.BF16.F32.PACK_AB R103, R118, R117 ;  /* 0x000000757667723e */ /* 0x000fc800000010ff */
[----:B------:R-:W-:-:S06]  /*1dc0*/  WARPGROUP.ARRIVE ;  /* 0x00000000000079c5 */ /* 0x000fcc0000000000 */
[----:B------:R-:W-:Y:S01]  /*1dd0*/  HGMMA.64x64x16.F32.BF16 R24, R100, gdesc[UR8], R24, gsb0 ;  /* 0x00e0000864187df0 */ /* 0x000fe20008001818 */
[----:B------:R-:W-:Y:S01]  /*1de0*/  UMOV UR10, UR8 ;  /* 0x00000008000a7c82 */ /* 0x000fe20008000000 */
[----:B------:R-:W-:Y:S01]  /*1df0*/  UMOV UR11, 0x40000040 ;  /* 0x40000040000b7882 */ /* 0x000fe20000000000 */
[----:B------:R-:W-:Y:S01]  /*1e00*/  UIADD3 UR8, UR6, 0x6, URZ ;  /* 0x0000000606087890 */ /* 0x000fe2000fffe03f */
[----:B0-----:R-:W-:-:S04]  /*1e10*/  PRMT R13, R14, 0x5410, R13 ;  /* 0x000054100e0d7816 */ /* 0x001fc8000000000d */
[-C--:B------:R-:W-:Y:S02]  /*1e20*/  F2FP.F16.E4M3.UNPACK_B R14, R13.reuse ;  /* 0x0000000dff0e723e */ /* 0x080fe400020006ff */
[----:B------:R-:W-:Y:S02]  /*1e30*/  F2FP.F16.E4M3.UNPACK_B R13, R13.H1 ;  /* 0x0000000dff0d723e */ /* 0x000fe400030006ff */
[----:B-1----:R-:W-:Y:S01]  /*1e40*/  PRMT R20, R21, 0x5410, R20 ;  /* 0x0000541015147816 */ /* 0x002fe20000000014 */
[--C-:B------:R-:W-:Y:S01]  /*1e50*/  HADD2.F32 R21, -RZ, R14.reuse.H1_H1 ;  /* 0x3000000eff157230 */ /* 0x100fe20000004100 */
[----:B------:R-:W-:Y:S02]  /*1e60*/  WARPGROUP.DEPBAR.LE gsb0, 0x0 ;  /* 0x00008000000079c5 */ /* 0x000fe40000010000 */
[-C--:B------:R-:W-:Y:S01]  /*1e70*/  F2FP.F16.E4M3.UNPACK_B R102, R20.reuse ;  /* 0x00000014ff66723e */ /* 0x080fe200020006ff */
[----:B------:R-:W-:Y:S01]  /*1e80*/  HADD2.F32 R100, -RZ, R14.H0_H0 ;  /* 0x2000000eff647230 */ /* 0x000fe20000004100 */
[----:B------:R-:W-:Y:S01]  /*1e90*/  F2FP.F16.E4M3.UNPACK_B R20, R20.H1 ;  /* 0x00000014ff14723e */ /* 0x000fe200030006ff */
[--C-:B------:R-:W-:Y:S01]  /*1ea0*/  HADD2.F32 R101, -RZ, R13.reuse.H0_H0 ;  /* 0x2000000dff657230 */ /* 0x100fe20000004100 */
[----:B------:R-:W-:Y:S01]  /*1eb0*/  LDS.U16 R15, [R120+0x4c00] ;  /* 0x004c0000780f7984 */ /* 0x000fe20000000400 */
[----:B------:R-:W-:Y:S01]  /*1ec0*/  HADD2.F32 R14, -RZ, R13.H1_H1 ;  /* 0x3000000dff0e7230 */ /* 0x000fe20000004100 */
[----:B------:R-:W-:Y:S01]  /*1ed0*/  F2FP.BF16.F32.PACK_AB R100, R21, R100 ;  /* 0x000000641564723e */ /* 0x000fe200000010ff */
[----:B------:R-:W-:Y:S01]  /*1ee0*/  HADD2.F32 R13, -RZ, R102.H0_H0 ;  /* 0x20000066ff0d7230 */ /* 0x000fe20000004100 */
[----:B------:R-:W0:Y:S01]  /*1ef0*/  LDS.U16 R116, [R120+0x4800] ;  /* 0x0048000078747984 */ /* 0x000e220000000400 */
[----:B------:R-:W-:Y:S01]  /*1f00*/  HADD2.F32 R103, -RZ, R20.H0_H0 ;  /* 0x20000014ff677230 */ /* 0x000fe20000004100 */
[----:B------:R-:W-:Y:S01]  /*1f10*/  F2FP.BF16.F32.PACK_AB R101, R14, R101 ;  /* 0x000000650e65723e */ /* 0x000fe200000010ff */
[----:B------:R-:W-:Y:S01]  /*1f20*/  HADD2.F32 R102, -RZ, R102.H1_H1 ;  /* 0x30000066ff667230 */ /* 0x000fe20000004100 */
[----:B------:R-:W-:Y:S01]  /*1f30*/  LDS.U16 R115, [R120+0x4c08] ;  /* 0x004c080078737984 */ /* 0x000fe20000000400 */
[----:B------:R-:W-:-:S03]  /*1f40*/  HADD2.F32 R20, -RZ, R20.H1_H1 ;  /* 0x30000014ff147230 */ /* 0x000fc60000004100 */
[----:B------:R-:W-:Y:S01]  /*1f50*/  F2FP.BF16.F32.PACK_AB R102, R102, R13 ;  /* 0x0000000d6666723e */ /* 0x000fe200000010ff */
[----:B------:R-:W1:Y:S01]  /*1f60*/  LDS.U16 R118, [R120+0x4808] ;  /* 0x0048080078767984 */ /* 0x000e620000000400 */
[----:B------:R-:W-:-:S04]  /*1f70*/  F2FP.BF16.F32.PACK_AB R103, R20, R103 ;  /* 0x000000671467723e */ /* 0x000fc800000010ff */
[----:B------:R-:W-:-:S06]  /*1f80*/  WARPGROUP.ARRIVE ;  /* 0x00000000000079c5 */ /* 0x000fcc0000000000 */
[----:B------:R-:W-:Y:S01]  /*1f90*/  HGMMA.64x64x16.F32.BF16 R56, R100, gdesc[UR8], R56, gsb0 ;  /* 0x00e0000864387df0 */ /* 0x000fe20008001838 */
[----:B0-----:R-:W-:Y:S02]  /*1fa0*/  PRMT R15, R116, 0x5410, R15 ;  /* 0x00005410740f7816 */ /* 0x001fe4000000000f */
[----:B-1----:R-:W-:Y:S01]  /*1fb0*/  PRMT R115, R118, 0x5410, R115 ;  /* 0x0000541076737816 */ /* 0x002fe20000000073 */
[----:B------:R-:W-:Y:S02]  /*1fc0*/  WARPGROUP.DEPBAR.LE gsb0, 0x0 ;  /* 0x00008000000079c5 */ /* 0x000fe40000010000 */
[-C--:B------:R-:W-:Y:S01]  /*1fd0*/  F2FP.F16.E4M3.UNPACK_B R100, R15.reuse ;  /* 0x0000000fff64723e */ /* 0x080fe200020006ff */
[----:B------:R-:W-:Y:S01]  /*1fe0*/  LDS.U16 R13, [R119+0xc00] ;  /* 0x000c0000770d7984 */ /* 0x000fe20000000400 */
[----:B------:R-:W-:Y:S02]  /*1ff0*/  F2FP.F16.E4M3.UNPACK_B R15, R15.H1 ;  /* 0x0000000fff0f723e */ /* 0x000fe400030006ff */
[-C--:B------:R-:W-:Y:S01]  /*2000*/  F2FP.F16.E4M3.UNPACK_B R103, R115.reuse ;  /* 0x00000073ff67723e */ /* 0x080fe200020006ff */
[--C-:B------:R-:W-:Y:S01]  /*2010*/  HADD2.F32 R101, -RZ, R100.reuse.H0_H0 ;  /* 0x20000064ff657230 */ /* 0x100fe20000004100 */
[----:B------:R-:W-:Y:S01]  /*2020*/  F2FP.F16.E4M3.UNPACK_B R115, R115.H1 ;  /* 0x00000073ff73723e */ /* 0x000fe200030006ff */
[----:B------:R-:W-:Y:S01]  /*2030*/  HADD2.F32 R100, -RZ, R100.H1_H1 ;  /* 0x30000064ff647230 */ /* 0x000fe20000004100 */
[----:B------:R-:W0:Y:S01]  /*2040*/  LDS.U16 R14, [R119+0x800] ;  /* 0x00080000770e7984 */ /* 0x000e220000000400 */
[----:B------:R-:W-:-:S02]  /*2050*/  HADD2.F32 R102, -RZ, R15.H0_H0 ;  /* 0x2000000fff667230 */ /* 0x000fc40000004100 */
[----:B------:R-:W-:Y:S01]  /*2060*/  HADD2.F32 R15, -RZ, R15.H1_H1 ;  /* 0x3000000fff0f7230 */ /* 0x000fe20000004100 */
[----:B------:R-:W-:Y:S01]  /*2070*/  F2FP.BF16.F32.PACK_AB R100, R100, R101 ;  /* 0x000000656464723e */ /* 0x000fe200000010ff */
        /* <DEDUP_REMOVED lines=8> */
[----:B------:R-:W-:Y:S01]  /*2100*/  F2FP.BF16.F32.PACK_AB R103, R118, R117 ;  /* 0x000000757667723e */ /* 0x000fe200000010ff */
[----:B------:R-:W-:-:S03]  /*2110*/  IMAD.IADD R117, R112, 0x1, R11 ;  /* 0x0000000170757824 */ /* 0x000fc600078e020b */
[----:B------:R-:W-:Y:S01]  /*2120*/  WARPGROUP.ARRIVE ;  /* 0x00000000000079c5 */ /* 0x000fe20000000000 */
[----:B------:R-:W-:-:S05]  /*2130*/  IMAD.IADD R121, R110, 0x1, R117 ;  /* 0x000000016e797824 */ /* 0x000fca00078e0275 */
        /* <DEDUP_REMOVED lines=25> */
[----:B------:R1:W2:Y:S01]  /*22d0*/  LDS.U16 R118, [R119+0x4808] ;  /* 0x0048080077767984 */ /* 0x0002a20000000400 */
[----:B------:R-:W-:-:S04]  /*22e0*/  F2FP.BF16.F32.PACK_AB R103, R20, R103 ;  /* 0x000000671467723e */ /* 0x000fc800000010ff */
[----:B------:R-:W-:Y:S01]  /*22f0*/  WARPGROUP.ARRIVE ;  /* 0x00000000000079c5 */ /* 0x000fe20000000000 */
[----:B-1----:R-:W-:-:S05]  /*2300*/  IMAD.IADD R119, R109, 0x1, R117 ;  /* 0x000000016d777824 */ /* 0x002fca00078e0275 */
[----:B------:R-:W-:Y:S01]  /*2310*/  HGMMA.64x64x16.F32.BF16 R56, R100, gdesc[UR8], R56, gsb0 ;  /* 0x00e0000864387df0 */ /* 0x000fe20008001838 */
[----:B0-----:R-:W-:-:S04]  /*2320*/  PRMT R15, R116, 0x5410, R15 ;  /* 0x00005410740f7816 */ /* 0x001fc8000000000f */
[-C--:B------:R-:W-:Y:S02]  /*2330*/  F2FP.F16.E4M3.UNPACK_B R21, R15.reuse ;  /* 0x0000000fff15723e */ /* 0x080fe400020006ff */
[----:B------:R-:W-:Y:S02]  /*2340*/  F2FP.F16.E4M3.UNPACK_B R15, R15.H1 ;  /* 0x0000000fff0f723e */ /* 0x000fe400030006ff */
[----:B--2---:R-:W-:Y:S01]  /*2350*/  PRMT R115, R118, 0x5410, R115 ;  /* 0x0000541076737816 */ /* 0x004fe20000000073 */
[----:B------:R-:W-:-:S03]  /*2360*/  WARPGROUP.DEPBAR.LE gsb0, 0x0 ;  /* 0x00008000000079c5 */ /* 0x000fc60000010000 */
[-C--:B------:R-:W-:Y:S01]  /*2370*/  F2FP.F16.E4M3.UNPACK_B R103, R115.reuse ;  /* 0x00000073ff67723e */ /* 0x080fe200020006ff */
[--C-:B------:R-:W-:Y:S01]  /*2380*/  HADD2.F32 R101, -RZ, R15.reuse.H0_H0 ;  /* 0x2000000fff657230 */ /* 0x100fe20000004100 */
[----:B------:R-:W-:Y:S01]  /*2390*/  F2FP.F16.E4M3.UNPACK_B R115, R115.H1 ;  /* 0x00000073ff73723e */ /* 0x000fe200030006ff */
[----:B------:R-:W-:Y:S01]  /*23a0*/  HADD2.F32 R102, -RZ, R15.H1_H1 ;  /* 0x3000000fff667230 */ /* 0x000fe20000004100 */
[----:B------:R-:W-:Y:S01]  /*23b0*/  LDS.U16 R11, [R117+0xc00] ;  /* 0x000c0000750b7984 */ /* 0x000fe20000000400 */
[----:B------:R-:W-:Y:S02]  /*23c0*/  HADD2.F32 R100, -RZ, R21.H0_H0 ;  /* 0x20000015ff647230 */ /* 0x000fe40000004100 */
[--C-:B------:R-:W-:Y:S01]  /*23d0*/  HADD2.F32 R15, -RZ, R103.reuse.H0_H0 ;  /* 0x20000067ff0f7230 */ /* 0x100fe20000004100 */
[----:B------:R-:W-:Y:S01]  /*23e0*/  F2FP.BF16.F32.PACK_AB R101, R102, R101 ;  /* 0x000000656665723e */ /* 0x000fe200000010ff */
[----:B------:R-:W-:Y:S01]  /*23f0*/  HADD2.F32 R116, -RZ, R103.H1_H1 ;  /* 0x30000067ff747230 */ /* 0x000fe20000004100 */
[----:B------:R-:W0:Y:S01]  /*2400*/  LDS.U16 R14, [R117+0x800] ;  /* 0x00080000750e7984 */ /* 0x000e220000000400 */
[----:B------:R-:W-:-:S02]  /*2410*/  HADD2.F32 R21, -RZ, R21.H1_H1 ;  /* 0x30000015ff157230 */ /* 0x000fc40000004100 */
[--C-:B------:R-:W-:Y:S01]  /*2420*/  HADD2.F32 R103, -RZ, R115.reuse.H0_H0 ;  /* 0x20000073ff677230 */ /* 0x100fe20000004100 */
[----:B------:R-:W-:Y:S01]  /*2430*/  F2FP.BF16.F32.PACK_AB R102, R116, R15 ;  /* 0x0000000f7466723e */ /* 0x000fe200000010ff */
[----:B------:R-:W-:Y:S01]  /*2440*/  HADD2.F32 R118, -RZ, R115.H1_H1 ;  /* 0x30000073ff767230 */ /* 0x000fe20000004100 */
[----:B------:R-:W-:Y:S01]  /*2450*/  F2FP.BF16.F32.PACK_AB R100, R21, R100 ;  /* 0x000000641564723e */ /* 0x000fe200000010ff */
[----:B------:R-:W-:Y:S03]  /*2460*/  LDS.U16 R13, [R117+0xc08] ;  /* 0x000c0800750d7984 */ /* 0x000fe60000000400 */
[----:B------:R-:W-:Y:S01]  /*2470*/  F2FP.BF16.F32.PACK_AB R103, R118, R103 ;  /* 0x000000677667723e */ /* 0x000fe200000010ff */
[----:B------:R-:W1:Y:S03]  /*2480*/  LDS.U16 R20, [R117+0x808] ;  /* 0x0008080075147984 */ /* 0x000e660000000400 */
        /* <DEDUP_REMOVED lines=8> */
[----:B-1----:R-:W-:-:S04]  /*2510*/  PRMT R13, R20, 0x5410, R13 ;  /* 0x00005410140d7816 */ /* 0x002fc8000000000d */
[-C--:B------:R-:W-:Y:S01]  /*2520*/  F2FP.F16.E4M3.UNPACK_B R20, R13.reuse ;  /* 0x0000000dff14723e */ /* 0x080fe200020006ff */
[----:B------:R-:W-:Y:S02]  /*2530*/  WARPGROUP.DEPBAR.LE gsb0, 0x0 ;  /* 0x00008000000079c5 */ /* 0x000fe40000010000 */
[----:B------:R-:W-:Y:S01]  /*2540*/  F2FP.F16.E4M3.UNPACK_B R102, R13.H1 ;  /* 0x0000000dff66723e */ /* 0x000fe200030006ff */
[--C-:B------:R-:W-:Y:S01]  /*2550*/  HADD2.F32 R100, -RZ, R14.reuse.H0_H0 ;  /* 0x2000000eff647230 */ /* 0x100fe20000004100 */
[----:B------:R-:W-:Y:S01]  /*2560*/  LDS.U16 R15, [R117+0x4c00] ;  /* 0x004c0000750f7984 */ /* 0x000fe20000000400 */
[----:B------:R-:W-:Y:S02]  /*2570*/  HADD2.F32 R101, -RZ, R14.H1_H1 ;  /* 0x3000000eff657230 */ /* 0x000fe40000004100 */
[--C-:B------:R-:W-:Y:S01]  /*2580*/  HADD2.F32 R13, -RZ, R11.reuse.H0_H0 ;  /* 0x2000000bff0d7230 */ /* 0x100fe20000004100 */
[----:B------:R-:W0:Y:S01]  /*2590*/  LDS.U16 R116, [R117+0x4800] ;  /* 0x0048000075747984 */ /* 0x000e220000000400 */
        /* <DEDUP_REMOVED lines=10> */
[----:B------:R-:W-:-:S04]  /*2640*/  F2FP.BF16.F32.PACK_AB R103, R120, R103 ;  /* 0x000000677867723e */ /* 0x000fc800000010ff */
[----:B------:R-:W-:-:S06]  /*2650*/  WARPGROUP.ARRIVE ;  /* 0x00000000000079c5 */ /* 0x000fcc0000000000 */
[----:B------:R-:W-:Y:S01]  /*2660*/  HGMMA.64x64x16.F32.BF16 R56, R100, gdesc[UR8], R56, gsb0 ;  /* 0x00e0000864387df0 */ /* 0x000fe20008001838 */
[----:B0-----:R-:W-:Y:S02]  /*2670*/  PRMT R15, R116, 0x5410, R15 ;  /* 0x00005410740f7816 */ /* 0x001fe4000000000f */
[----:B-1----:R-:W-:-:S04]  /*2680*/  PRMT R21, R118, 0x5410, R21 ;  /* 0x0000541076157816 */ /* 0x002fc80000000015 */
[----:B------:R-:W-:-:S05]  /*2690*/  F2FP.F16.E4M3.UNPACK_B R115, R21.H1 ;  /* 0x00000015ff73723e */ /* 0x000fca00030006ff */
[----:B------:R-:W-:Y:S01]  /*26a0*/  HADD2.F32 R118, -RZ, R115.H1_H1 ;  /* 0x30000073ff767230 */ /* 0x000fe20000004100 */
        /* <DEDUP_REMOVED lines=15> */
[----:B------:R-:W-:Y:S01]  /*27a0*/  F2FP.BF16.F32.PACK_AB R101, R102, R21 ;  /* 0x000000156665723e */ /* 0x000fe200000010ff */
[----:B------:R-:W-:-:S03]  /*27b0*/  HADD2.F32 R103, -RZ, R115.H0_H0 ;  /* 0x20000073ff677230 */ /* 0x000fc60000004100 */
[----:B------:R-:W-:Y:S02]  /*27c0*/  F2FP.BF16.F32.PACK_AB R102, R116, R15 ;  /* 0x0000000f7466723e */ /* 0x000fe400000010ff */
[----:B------:R-:W-:-:S04]  /*27d0*/  F2FP.BF16.F32.PACK_AB R103, R118, R103 ;  /* 0x000000677667723e */ /* 0x000fc800000010ff */
[----:B------:R-:W-:-:S06]  /*27e0*/  WARPGROUP.ARRIVE ;  /* 0x00000000000079c5 */ /* 0x000fcc0000000000 */
[----:B------:R-:W-:Y:S01]  /*27f0*/  HGMMA.64x64x16.F32.BF16 R24, R100, gdesc[UR8], R24, gsb0 ;  /* 0x00e0000864187df0 */ /* 0x000fe20008001818 */
[----:B------:R-:W-:Y:S01]  /*2800*/  UMOV UR10, UR8 ;  /* 0x00000008000a7c82 */ /* 0x000fe20008000000 */
[----:B------:R-:W-:Y:S01]  /*2810*/  UMOV UR11, 0x40000040 ;  /* 0x40000040000b7882 */ /* 0x000fe20000000000 */
[----:B------:R-:W-:Y:S02]  /*2820*/  UIADD3 UR8, UR6, 0x204, URZ ;  /* 0x0000020406087890 */ /* 0x000fe4000fffe03f */
        /* <DEDUP_REMOVED lines=46> */
[----:B------:R-:W-:Y:S01]  /*2b10*/  HADD2.F32 R103, -RZ, R117.H0_H0 ;  /* 0x20000075ff677230 */ /* 0x000fe20000004100 */
[----:B------:R-:W-:Y:S02]  /*2b20*/  LDS.U16 R115, [R121+0x4c00] ;  /* 0x004c000079737984 */ /* 0x000fe40000000400 */
[----:B------:R-:W-:-:S02]  /*2b30*/  F2FP.BF16.F32.PACK_AB R102, R118, R15 ;  /* 0x0000000f7666723e */ /* 0x000fc400000010ff */
[----:B------:R-:W-:Y:S01]  /*2b40*/  F2FP.BF16.F32.PACK_AB R103, R120, R103 ;  /* 0x000000677867723e */ /* 0x000fe200000010ff */
[----:B------:R-:W2:Y:S03]  /*2b50*/  LDS.U16 R116, [R121+0x4800] ;  /* 0x0048000079747984 */ /* 0x000ea60000000400 */
[----:B------:R-:W-:-:S06]  /*2b60*/  WARPGROUP.ARRIVE ;  /* 0x00000000000079c5 */ /* 0x000fcc0000000000 */
[----:B------:R-:W-:Y:S01]  /*2b70*/  HGMMA.64x64x16.F32.BF16 R24, R100, gdesc[UR8], R24, gsb0 ;  /* 0x00e0000864187df0 */ /* 0x000fe20008001818 */
[----:B------:R-:W-:Y:S01]  /*2b80*/  UMOV UR10, UR8 ;  /* 0x00000008000a7c82 */ /* 0x000fe20008000000 */
[----:B------:R-:W-:Y:S01]  /*2b90*/  UMOV UR11, 0x40000040 ;  /* 0x40000040000b7882 */ /* 0x000fe20000000000 */
[----:B0-----:R-:W-:-:S04]  /*2ba0*/  PRMT R11, R14, 0x5410, R11 ;  /* 0x000054100e0b7816 */ /* 0x001fc8000000000b */
[-C--:B------:R-:W-:Y:S02]  /*2bb0*/  F2FP.F16.E4M3.UNPACK_B R14, R11.reuse ;  /* 0x0000000bff0e723e */ /* 0x080fe400020006ff */
[----:B------:R-:W-:Y:S02]  /*2bc0*/  F2FP.F16.E4M3.UNPACK_B R11, R11.H1 ;  /* 0x0000000bff0b723e */ /* 0x000fe400030006ff */
[----:B-1----:R-:W-:Y:S01]  /*2bd0*/  PRMT R13, R20, 0x5410, R13 ;  /* 0x00005410140d7816 */ /* 0x002fe2000000000d */
[----:B------:R-:W-:-:S03]  /*2be0*/  HADD2.F32 R21, -RZ, R14.H1_H1 ;  /* 0x3000000eff157230 */ /* 0x000fc60000004100 */
[-C--:B------:R-:W-:Y:S02]  /*2bf0*/  F2FP.F16.E4M3.UNPACK_B R20, R13.reuse ;  /* 0x0000000dff14723e */ /* 0x080fe400020006ff */
[----:B------:R-:W-:Y:S02]  /*2c00*/  F2FP.F16.E4M3.UNPACK_B R13, R13.H1 ;  /* 0x0000000dff0d723e */ /* 0x000fe400030006ff */
[----:B--2---:R-:W-:Y:S01]  /*2c10*/  PRMT R115, R116, 0x5410, R115 ;  /* 0x0000541074737816 */ /* 0x004fe20000000073 */
[----:B------:R-:W-:Y:S02]  /*2c20*/  WARPGROUP.DEPBAR.LE gsb0, 0x0 ;  /* 0x00008000000079c5 */ /* 0x000fe40000010000 */
[----:B------:R-:W-:Y:S01]  /*2c30*/  HADD2.F32 R100, -RZ, R14.H0_H0 ;  /* 0x2000000eff647230 */ /* 0x000fe20000004100 */
[----:B------:R-:W-:Y:S01]  /*2c40*/  LDS.U16 R15, [R121+0x4c08] ;  /* 0x004c0800790f7984 */ /* 0x000fe20000000400 */
[--C-:B------:R-:W-:Y:S02]  /*2c50*/  HADD2.F32 R101, -RZ, R11.reuse.H0_H0 ;  /* 0x2000000bff657230 */ /* 0x100fe40000004100 */
[----:B------:R-:W-:Y:S01]  /*2c60*/  HADD2.F32 R14, -RZ, R11.H1_H1 ;  /* 0x3000000bff0e7230 */ /* 0x000fe20000004100 */
[----:B------:R-:W-:Y:S01]  /*2c70*/  F2FP.BF16.F32.PACK_AB R100, R21, R100 ;  /* 0x000000641564723e */ /* 0x000fe200000010ff */
[--C-:B------:R-:W-:Y:S01]  /*2c80*/  HADD2.F32 R102, -RZ, R20.reuse.H0_H0 ;  /* 0x20000014ff667230 */ /* 0x100fe20000004100 */
[----:B------:R0:W1:Y:S01]  /*2c90*/  LDS.U16 R118, [R121+0x4808] ;  /* 0x0048080079767984 */ /* 0x0000620000000400 */
[----:B------:R-:W-:Y:S01]  /*2ca0*/  HADD2.F32 R11, -RZ, R20.H1_H1 ;  /* 0x30000014ff0b7230 */ /* 0x000fe20000004100 */
[----:B------:R-:W-:Y:S01]  /*2cb0*/  F2FP.BF16.F32.PACK_AB R101, R14, R101 ;  /* 0x000000650e65723e */ /* 0x000fe200000010ff */
[----:B------:R-:W-:-:S02]  /*2cc0*/  HADD2.F32 R103, -RZ, R13.H0_H0 ;  /* 0x2000000dff677230 */ /* 0x000fc40000004100 */
[----:B------:R-:W-:Y:S01]  /*2cd0*/  HADD2.F32 R20, -RZ, R13.H1_H1 ;  /* 0x3000000dff147230 */ /* 0x000fe20000004100 */
[----:B------:R-:W-:Y:S02]  /*2ce0*/  F2FP.BF16.F32.PACK_AB R102, R11, R102 ;  /* 0x000000660b66723e */ /* 0x000fe400000010ff */
[----:B------:R-:W-:Y:S01]  /*2cf0*/  F2FP.F16.E4M3.UNPACK_B R11, R115 ;  /* 0x00000073ff0b723e */ /* 0x000fe200020006ff */
[----:B0-----:R-:W-:Y:S01]  /*2d00*/  IMAD.IADD R121, R110, 0x1, R119 ;  /* 0x000000016e797824 */ /* 0x001fe200078e0277 */
[----:B------:R-:W-:Y:S02]  /*2d10*/  F2FP.BF16.F32.PACK_AB R103, R20, R103 ;  /* 0x000000671467723e */ /* 0x000fe400000010ff */
[----:B------:R-:W-:Y:S02]  /*2d20*/  F2FP.F16.E4M3.UNPACK_B R115, R115.H1 ;  /* 0x00000073ff73723e */ /* 0x000fe400030006ff */
[----:B------:R-:W-:-:S06]  /*2d30*/  WARPGROUP.ARRIVE ;  /* 0x00000000000079c5 */ /* 0x000fcc0000000000 */
[----:B------:R-:W-:Y:S01]  /*2d40*/  HGMMA.64x64x16.F32.BF16 R56, R100, gdesc[UR8], R56, gsb0 ;  /* 0x00e0000864387df0 */ /* 0x000fe20008001838 */
[----:B-1----:R-:W-:-:S04]  /*2d50*/  PRMT R15, R118, 0x5410, R15 ;  /* 0x00005410760f7816 */ /* 0x002fc8000000000f */
[----:B------:R-:W-:-:S05]  /*2d60*/  F2FP.F16.E4M3.UNPACK_B R117, R15.H1 ;  /* 0x0000000fff75723e */ /* 0x000fca00030006ff */
[----:B------:R-:W-:Y:S01]  /*2d70*/  HADD2.F32 R122, -RZ, R117.H1_H1 ;  /* 0x30000075ff7a7230 */ /* 0x000fe20000004100 */
[----:B------:R-:W-:Y:S02]  /*2d80*/  WARPGROUP.DEPBAR.LE gsb0, 0x0 ;  /* 0x00008000000079c5 */ /* 0x000fe40000010000 */
[----:B------:R-:W-:Y:S01]  /*2d90*/  F2FP.F16.E4M3.UNPACK_B R103, R15 ;  /* 0x0000000fff67723e */ /* 0x000fe200020006ff */
        /* <DEDUP_REMOVED lines=11> */
[----:B------:R-:W-:Y:S01]  /*2e50*/  HADD2.F32 R103, -RZ, R117.H0_H0 ;  /* 0x20000075ff677230 */ /* 0x000fe20000004100 */
[----:B------:R-:W1:Y:S02]  /*2e60*/  LDS.U16 R20, [R121+0x808] ;  /* 0x0008080079147984 */ /* 0x000e640000000400 */
[----:B------:R-:W-:-:S02]  /*2e70*/  F2FP.BF16.F32.PACK_AB R102, R120, R119 ;  /* 0x000000777866723e */ /* 0x000fc400000010ff */
[----:B------:R-:W-:Y:S01]  /*2e80*/  F2FP.BF16.F32.PACK_AB R103, R122, R103 ;  /* 0x000000677a67723e */ /* 0x000fe200000010ff */
[----:B------:R-:W-:Y:S04]  /*2e90*/  LDS.U16 R21, [R121+0x4c00] ;  /* 0x004c000079157984 */ /* 0x000fe80000000400 */
[----:B------:R-:W2:Y:S04]  /*2ea0*/  LDS.U16 R116, [R121+0x4800] ;  /* 0x0048000079747984 */ /* 0x000ea80000000400 */
[----:B------:R-:W-:Y:S04]  /*2eb0*/  LDS.U16 R15, [R121+0x4c08] ;  /* 0x004c0800790f7984 */ /* 0x000fe80000000400 */
[----:B------:R-:W3:Y:S01]  /*2ec0*/  LDS.U16 R118, [R121+0x4808] ;  /* 0x0048080079767984 */ /* 0x000ee20000000400 */
[----:B------:R-:W-:-:S06]  /*2ed0*/  WARPGROUP.ARRIVE ;  /* 0x00000000000079c5 */ /* 0x000fcc0000000000 */
[----:B------:R-:W-:Y:S01]  /*2ee0*/  HGMMA.64x64x16.F32.BF16 R24, R100, gdesc[UR8], R24, gsb0 ;  /* 0x00e0000864187df0 */ /* 0x000fe20008001818 */
[----:B0-----:R-:W-:-:S04]  /*2ef0*/  PRMT R11, R14, 0x5410, R11 ;  /* 0x000054100e0b7816 */ /* 0x001fc8000000000b */
[-C--:B------:R-:W-:Y:S02]  /*2f00*/  F2FP.F16.E4M3.UNPACK_B R14, R11.reuse ;  /* 0x0000000bff0e723e */ /* 0x080fe400020006ff */
[----:B------:R-:W-:Y:S02]  /*2f10*/  F2FP.F16.E4M3.UNPACK_B R11, R11.H1 ;  /* 0x0000000bff0b723e */ /* 0x000fe400030006ff */
[----:B-1----:R-:W-:-:S04]  /*2f20*/  PRMT R13, R20, 0x5410, R13 ;  /* 0x00005410140d7816 */ /* 0x002fc8000000000d */
[-C--:B------:R-:W-:Y:S02]  /*2f30*/  F2FP.F16.E4M3.UNPACK_B R20, R13.reuse ;  /* 0x0000000dff14723e */ /* 0x080fe400020006ff */
[----:B--2---:R-:W-:Y:S02]  /*2f40*/  PRMT R21, R116, 0x5410, R21 ;  /* 0x0000541074157816 */ /* 0x004fe40000000015 */
[----:B---3--:R-:W-:Y:S01]  /*2f50*/  PRMT R15, R118, 0x5410, R15 ;  /* 0x00005410760f7816 */ /* 0x008fe2000000000f */
[----:B------:R-:W-:Y:S02]  /*2f60*/  WARPGROUP.DEPBAR.LE gsb0, 0x0 ;  /* 0x00008000000079c5 */ /* 0x000fe40000010000 */
[----:B------:R-:W-:Y:S01]  /*2f70*/  F2FP.F16.E4M3.UNPACK_B R102, R13.H1 ;  /* 0x0000000dff66723e */ /* 0x000fe200030006ff */
[--C-:B------:R-:W-:Y:S02]  /*2f80*/  HADD2.F32 R100, -RZ, R14.reuse.H0_H0 ;  /* 0x2000000eff647230 */ /* 0x100fe40000004100 */
[----:B------:R-:W-:-:S02]  /*2f90*/  HADD2.F32 R101, -RZ, R14.H1_H1 ;  /* 0x3000000eff657230 */ /* 0x000fc40000004100 */
[--C-:B------:R-:W-:Y:S02]  /*2fa0*/  HADD2.F32 R13, -RZ, R11.reuse.H0_H0 ;  /* 0x2000000bff0d7230 */ /* 0x100fe40000004100 */
[----:B------:R-:W-:Y:S01]  /*2fb0*/  HADD2.F32 R14, -RZ, R11.H1_H1 ;  /* 0x3000000bff0e7230 */ /* 0x000fe20000004100 */
[----:B------:R-:W-:Y:S01]  /*2fc0*/  F2FP.BF16.F32.PACK_AB R100, R101, R100 ;  /* 0x000000646564723e */ /* 0x000fe200000010ff */
[--C-:B------:R-:W-:Y:S02]  /*2fd0*/  HADD2.F32 R11, -RZ, R20.reuse.H0_H0 ;  /* 0x20000014ff0b7230 */ /* 0x100fe40000004100 */
[----:B------:R-:W-:Y:S01]  /*2fe0*/  HADD2.F32 R20, -RZ, R20.H1_H1 ;  /* 0x30000014ff147230 */ /* 0x000fe20000004100 */
[----:B------:R-:W-:Y:S01]  /*2ff0*/  F2FP.BF16.F32.PACK_AB R101, R14, R13 ;  /* 0x0000000d0e65723e */ /* 0x000fe200000010ff */
[--C-:B------:R-:W-:Y:S01]  /*3000*/  HADD2.F32 R103, -RZ, R102.reuse.H0_H0 ;  /* 0x20000066ff677230 */ /* 0x100fe20000004100 */
[----:B------:R-:W-:Y:S01]  /*3010*/  F2FP.F16.E4M3.UNPACK_B R13, R15 ;  /* 0x0000000fff0d723e */ /* 0x000fe200020006ff */
[----:B------:R-:W-:Y:S01]  /*3020*/  HADD2.F32 R116, -RZ, R102.H1_H1 ;  /* 0x30000066ff747230 */ /* 0x000fe20000004100 */
[----:B------:R-:W-:-:S02]  /*3030*/  F2FP.BF16.F32.PACK_AB R102, R20, R11 ;  /* 0x0000000b1466723e */ /* 0x000fc400000010ff */
[----:B------:R-:W-:Y:S02]  /*3040*/  F2FP.F16.E4M3.UNPACK_B R11, R21 ;  /* 0x00000015ff0b723e */ /* 0x000fe400020006ff */
[----:B------:R-:W-:Y:S02]  /*3050*/  F2FP.BF16.F32.PACK_AB R103, R116, R103 ;  /* 0x000000677467723e */ /* 0x000fe400000010ff */
[----:B------:R-:W-:Y:S02]  /*3060*/  F2FP.F16.E4M3.UNPACK_B R21, R21.H1 ;  /* 0x00000015ff15723e */ /* 0x000fe400030006ff */
[----:B------:R-:W-:Y:S01]  /*3070*/  WARPGROUP.ARRIVE ;  /* 0x00000000000079c5 */ /* 0x000fe20000000000 */
[----:B------:R-:W-:Y:S02]  /*3080*/  F2FP.F16.E4M3.UNPACK_B R15, R15.H1 ;  /* 0x0000000fff0f723e */ /* 0x000fe400030006ff */
[----:B------:R-:W-:-:S03]  /*3090*/  HADD2.F32 R14, -RZ, R21.H1_H1 ;  /* 0x30000015ff0e7230 */ /* 0x000fc60000004100 */
[----:B------:R-:W-:Y:S01]  /*30a0*/  HGMMA.64x64x16.F32.BF16 R56, R100, gdesc[UR4], R56, gsb0 ;  /* 0x00e0000464387df0 */ /* 0x000fe20008001838 */
[----:B------:R-:W-:Y:S02]  /*30b0*/  HADD2.F32 R20, -RZ, R15.H1_H1 ;  /* 0x3000000fff147230 */ /* 0x000fe40000004100 */
[----:B------:R-:W-:Y:S02]  /*30c0*/  WARPGROUP.DEPBAR.LE gsb0, 0x0 ;  /* 0x00008000000079c5 */ /* 0x000fe40000010000 */
[----:B------:R-:W-:Y:S02]  /*30d0*/  HADD2.F32 R100, -RZ, R11.H0_H0 ;  /* 0x2000000bff647230 */ /* 0x000fe40000004100 */
[----:B------:R-:W-:Y:S02]  /*30e0*/  HADD2.F32 R102, -RZ, R13.H0_H0 ;  /* 0x2000000dff667230 */ /* 0x000fe40000004100 */
[----:B------:R-:W-:Y:S02]  /*30f0*/  HADD2.F32 R11, -RZ, R11.H1_H1 ;  /* 0x3000000bff0b7230 */ /* 0x000fe40000004100 */
[----:B------:R-:W-:-:S02]  /*3100*/  HADD2.F32 R101, -RZ, R21.H0_H0 ;  /* 0x20000015ff657230 */ /* 0x000fc40000004100 */
[----:B------:R-:W-:Y:S01]  /*3110*/  HADD2.F32 R13, -RZ, R13.H1_H1 ;  /* 0x3000000dff0d7230 */ /* 0x000fe20000004100 */
[----:B------:R-:W-:Y:S01]  /*3120*/  F2FP.BF16.F32.PACK_AB R100, R11, R100 ;  /* 0x000000640b64723e */ /* 0x000fe200000010ff */
[----:B------:R-:W-:Y:S01]  /*3130*/  HADD2.F32 R103, -RZ, R15.H0_H0 ;  /* 0x2000000fff677230 */ /* 0x000fe20000004100 */
[----:B------:R-:W-:Y:S02]  /*3140*/  F2FP.BF16.F32.PACK_AB R101, R14, R101 ;  /* 0x000000650e65723e */ /* 0x000fe400000010ff */
[----:B------:R-:W-:Y:S02]  /*3150*/  F2FP.BF16.F32.PACK_AB R102, R13, R102 ;  /* 0x000000660d66723e */ /* 0x000fe400000010ff */
[----:B------:R-:W-:-:S04]  /*3160*/  F2FP.BF16.F32.PACK_AB R103, R20, R103 ;  /* 0x000000671467723e */ /* 0x000fc800000010ff */
[----:B------:R-:W-:-:S06]  /*3170*/  WARPGROUP.ARRIVE ;  /* 0x00000000000079c5 */ /* 0x000fcc0000000000 */
[----:B------:R-:W-:Y:S03]  /*3180*/  HGMMA.64x64x16.F32.BF16 R24, R100, gdesc[UR4], R24, gsb0 ;  /* 0x00e0000464187df0 */ /* 0x000fe60008001818 */
[----:B------:R-:W-:Y:S02]  /*3190*/  WARPGROUP.DEPBAR.LE gsb0, 0x0 ;  /* 0x00008000000079c5 */ /* 0x000fe40000010000 */
[----:B------:R-:W-:Y:S05]  /*31a0*/  @!P2 BRA `(.L_x_20) ;  /* 0x000000040000a947 */ /* 0x000fea0003800000 */
[----:B------:R-:W-:Y:S05]  /*31b0*/  @!P0 BRA `(.L_x_21) ;  /* 0x0000000000048947 */ /* 0x000fea0003800000 */
[----:B------:R-:W-:Y:S01]  /*31c0*/  BPT.TRAP 0x1 ;  /* 0x000000040000795c */ /* 0x000fe20000300000 */
.L_x_21:
[----:B------:R-:W-:-:S04]  /*31d0*/  IMAD R9, R4, 0x8000, R107 ;  /* 0x0000800004097824 */ /* 0x000fc800078e026b */
[----:B------:R-:W-:Y:S01]  /*31e0*/  IMAD.IADD R8, R0, 0x1, R9 ;  /* 0x0000000100087824 */ /* 0x000fe200078e0209 */
[----:B------:R-:W-:Y:S06]  /*31f0*/  @P1 BRA `(.L_x_22) ;  /* 0x0000000000081947 */ /* 0x000fec0003800000 */
[----:B------:R-:W0:Y:S02]  /*3200*/  SYNCS.PHASECHK.TRANS64.TRYWAIT P1, [R5+URZ], R6 ;  /* 0x00000006050075a7 */ /* 0x000e24000802017f */
[----:B0-----:R-:W-:Y:S05]  /*3210*/  @!P1 BRA `(.L_x_23) ;  /* 0x000000a400f49947 */ /* 0x001fea0003800000 */
.L_x_22:
[----:B0-----:R-:W-:Y:S01]  /*3220*/  LDS.U16 R5, [R8+0xc00] ;  /* 0x000c000008057984 */ /* 0x001fe20000000400 */
[----:B------:R-:W-:-:S03]  /*3230*/  IMAD.IADD R94, R109, 0x1, R8 ;  /* 0x000000016d5e7824 */ /* 0x000fc600078e0208 */
[----:B------:R-:W0:Y:S04]  /*3240*/  LDS.U16 R6, [R8+0x800] ;  /* 0x0008000008067984 */ /* 0x000e280000000400 */
[----:B------:R-:W-:Y:S04]  /*3250*/  LDS.U16 R9, [R8+0xc08] ;  /* 0x000c080008097984 */ /* 0x000fe80000000400 */
[----:B------:R-:W1:Y:S04]  /*3260*/  LDS.U16 R10, [R8+0x808] ;  /* 0x00080800080a7984 */ /* 0x000e680000000400 */
[----:B------:R-:W-:Y:S04]  /*3270*/  LDS.U16 R11, [R8+0x4c00] ;  /* 0x004c0000080b7984 */ /* 0x000fe80000000400 */
[----:B------:R-:W2:Y:S04]  /*3280*/  LDS.U16 R12, [R8+0x4800] ;  /* 0x00480000080c7984 */ /* 0x000ea80000000400 */
[----:B------:R-:W-:Y:S04]  /*3290*/  LDS.U16 R13, [R8+0x4c08] ;  /* 0x004c0800080d7984 */ /* 0x000fe80000000400 */
[----:B------:R3:W4:Y:S04]  /*32a0*/  LDS.U16 R14, [R8+0x4808] ;  /* 0x00480800080e7984 */ /* 0x0007280000000400 */
[----:B------:R-:W-:Y:S04]  /*32b0*/  LDS.U16 R15, [R94+0x800] ;  /* 0x000800005e0f7984 */ /* 0x000fe80000000400 */
[----:B------:R-:W-:Y:S04]  /*32c0*/  LDS.U16 R21, [R94+0x808] ;  /* 0x000808005e157984 */ /* 0x000fe80000000400 */
[----:B------:R-:W-:Y:S01]  /*32d0*/  LDS.U16 R20, [R94+0x4c00] ;  /* 0x004c00005e147984 */ /* 0x000fe20000000400 */
[----:B0-----:R-:W-:-:S03]  /*32e0*/  PRMT R5, R6, 0x5410, R5 ;  /* 0x0000541006057816 */ /* 0x001fc60000000005 */
[----:B------:R-:W0:Y:S01]  /*32f0*/  LDS.U16 R101, [R94+0x4800] ;  /* 0x004800005e657984 */ /* 0x000e220000000400 */
[----:B---3--:R-:W-:-:S03]  /*3300*/  F2FP.F16.E4M3.UNPACK_B R8, R5 ;  /* 0x00000005ff08723e */ /* 0x008fc600020006ff */
[----:B------:R-:W3:Y:S01]  /*3310*/  LDS.U16 R6, [R94+0xc08] ;  /* 0x000c08005e067984 */ /* 0x000ee20000000400 */
[----:B------:R-:W-:Y:S02]  /*3320*/  F2FP.F16.E4M3.UNPACK_B R5, R5.H1 ;  /* 0x00000005ff05723e */ /* 0x000fe400030006ff */
[----:B-1----:R-:W-:Y:S01]  /*3330*/  PRMT R9, R10, 0x5410, R9 ;  /* 0x000054100a097816 */ /* 0x002fe20000000009 */
[----:B------:R-:W-:Y:S01]  /*3340*/  LDS.U16 R100, [R94+0x4c08] ;  /* 0x004c08005e647984 */ /* 0x000fe20000000400 */
[--C-:B------:R-:W-:Y:S02]  /*3350*/  HADD2.F32 R92, -RZ, R8.reuse.H0_H0 ;  /* 0x20000008ff5c7230 */ /* 0x100fe40000004100 */
[----:B------:R-:W-:Y:S01]  /*3360*/  HADD2.F32 R93, -RZ, R8.H1_H1 ;  /* 0x30000008ff5d7230 */ /* 0x000fe20000004100 */
[----:B------:R-:W1:Y:S01]  /*3370*/  LDS.U16 R10, [R94+0xc00] ;  /* 0x000c00005e0a7984 */ /* 0x000e620000000400 */
[----:B------:R-:W-:Y:S01]  /*3380*/  HADD2.F32 R8, -RZ, R5.H0_H0 ;  /* 0x20000005ff087230 */ /* 0x000fe20000004100 */
[----:B--2---:R-:W-:-:S02]  /*3390*/  PRMT R11, R12, 0x5410, R11 ;  /* 0x000054100c0b7816 */ /* 0x004fc4000000000b */
[----:B------:R2:W1:Y:S01]  /*33a0*/  LDS.U16 R103, [R94+0x4808] ;  /* 0x004808005e677984 */ /* 0x0004620000000400 */
[-C--:B------:R-:W-:Y:S01]  /*33b0*/  F2FP.F16.E4M3.UNPACK_B R12, R9.reuse ;  /* 0x00000009ff0c723e */ /* 0x080fe200020006ff */
[----:B------:R-:W-:Y:S01]  /*33c0*/  HADD2.F32 R5, -RZ, R5.H1_H1 ;  /* 0x30000005ff057230 */ /* 0x000fe20000004100 */
[----:B------:R-:W-:Y:S02]  /*33d0*/  F2FP.F16.E4M3.UNPACK_B R9, R9.H1 ;  /* 0x00000009ff09723e */ /* 0x000fe400030006ff */
[----:B------:R-:W-:Y:S01]  /*33e0*/  F2FP.BF16.F32.PACK_AB R92, R93, R92 ;  /* 0x0000005c5d5c723e */ /* 0x000fe200000010ff */
[--C-:B------:R-:W-:Y:S01]  /*33f0*/  HADD2.F32 R95, -RZ, R12.reuse.H1_H1 ;  /* 0x3000000cff5f7230 */ /* 0x100fe20000004100 */
[----:B----4-:R-:W-:Y:S01]  /*3400*/  PRMT R13, R14, 0x5410, R13 ;  /* 0x000054100e0d7816 */ /* 0x010fe2000000000d */
[----:B--2---:R-:W-:Y:S01]  /*3410*/  HADD2.F32 R94, -RZ, R12.H0_H0 ;  /* 0x2000000cff5e7230 */ /* 0x004fe20000004100 */
[-C--:B------:R-:W-:Y:S01]  /*3420*/  F2FP.F16.E4M3.UNPACK_B R14, R11.reuse ;  /* 0x0000000bff0e723e */ /* 0x080fe200020006ff */
[--C-:B------:R-:W-:Y:S01]  /*3430*/  HADD2.F32 R12, -RZ, R9.reuse.H0_H0 ;  /* 0x20000009ff0c7230 */ /* 0x100fe20000004100 */
[----:B------:R-:W-:Y:S01]  /*3440*/  F2FP.F16.E4M3.UNPACK_B R11, R11.H1 ;  /* 0x0000000bff0b723e */ /* 0x000fe200030006ff */
[----:B------:R-:W-:Y:S01]  /*3450*/  HADD2.F32 R9, -RZ, R9.H1_H1 ;  /* 0x30000009ff097230 */ /* 0x000fe20000004100 */
[-C--:B------:R-:W-:Y:S01]  /*3460*/  F2FP.F16.E4M3.UNPACK_B R98, R13.reuse ;  /* 0x0000000dff62723e */ /* 0x080fe200020006ff */
[--C-:B------:R-:W-:Y:S01]  /*3470*/  HADD2.F32 R96, -RZ, R14.reuse.H0_H0 ;  /* 0x2000000eff607230 */ /* 0x100fe20000004100 */
[----:B------:R-:W-:Y:S01]  /*3480*/  F2FP.F16.E4M3.UNPACK_B R99, R13.H1 ;  /* 0x0000000dff63723e */ /* 0x000fe200030006ff */
[----:B------:R-:W-:Y:S01]  /*3490*/  HADD2.F32 R97, -RZ, R14.H1_H1 ;  /* 0x3000000eff617230 */ /* 0x000fe20000004100 */
[----:B------:R-:W-:Y:S01]  /*34a0*/  F2FP.BF16.F32.PACK_AB R94, R95, R94 ;  /* 0x0000005e5f5e723e */ /* 0x000fe200000010ff */
[--C-:B------:R-:W-:Y:S01]  /*34b0*/  HADD2.F32 R13, -RZ, R11.reuse.H0_H0 ;  /* 0x2000000bff0d7230 */ /* 0x100fe20000004100 */
        /* <DEDUP_REMOVED lines=8> */
[----:B0-----:R-:W-:Y:S01]  /*3540*/  PRMT R9, R101, 0x5410, R20 ;  /* 0x0000541065097816 */ /* 0x001fe20000000014 */
[----:B------:R-:W-:Y:S01]  /*3550*/  HADD2.F32 R99, -RZ, R99.H1_H1 ;  /* 0x30000063ff637230 */ /* 0x000fe20000004100 */
[----:B---3--:R-:W-:-:S02]  /*3560*/  PRMT R12, R21, 0x5410, R6 ;  /* 0x00005410150c7816 */ /* 0x008fc40000000006 */
[----:B------:R-:W-:Y:S02]  /*3570*/  F2FP.BF16.F32.PACK_AB R98, R98, R11 ;  /* 0x0000000b6262723e */ /* 0x000fe400000010ff */
[----:B------:R-:W-:Y:S02]  /*3580*/  F2FP.BF16.F32.PACK_AB R99, R99, R102 ;  /* 0x000000666363723e */ /* 0x000fe400000010ff */
[----:B-1----:R-:W-:Y:S02]  /*3590*/  PRMT R10, R15, 0x5410, R10 ;  /* 0x000054100f0a7816 */ /* 0x002fe4000000000a */
[----:B------:R-:W-:-:S07]  /*35a0*/  PRMT R8, R103, 0x5410, R100 ;  /* 0x0000541067087816 */ /* 0x000fce0000000064 */
.L_x_20:
[----:B------:R-:W-:-:S13]  /*35b0*/  ISETP.NE.AND P1, PT, RZ, UR44, PT ;  /* 0x0000002cff007c0c */ /* 0x000fda000bf25270 */
[----:B------:R-:W-:Y:S05]  /*35c0*/  @!P1 BRA `(.L_x_24) ;  /* 0x0000003800609947 */ /* 0x000fea0003800000 */
[----:B------:R-:W-:-:S13]  /*35d0*/  ISETP.GT.AND P1, PT, R7, 0x100, PT ;  /* 0x000001000700780c */ /* 0x000fda0003f24270 */
[----:B------:R-:W-:Y:S02]  /*35e0*/  @!P1 IMAD.SHL.U32 R14, R4, 0x8000, RZ ;  /* 0x00008000040e9824 */ /* 0x000fe400078e00ff */
[----:B------:R-:W-:Y:S02]  /*35f0*/  @!P1 IMAD.U32 R5, RZ, RZ, UR41 ;  /* 0x00000029ff059e24 */ /* 0x000fe4000f8e00ff */
[----:B------:R-:W-:Y:S01]  /*3600*/  @!P1 IMAD.IADD R13, R109, 0x1, R14 ;  /* 0x000000016d0d9824 */ /* 0x000fe200078e020e */
[----:B------:R-:W-:Y:S06]  /*3610*/  @!P1 BRA `(.L_x_25) ;  /* 0x0000001c00e09947 */ /* 0x000fec0003800000 */
[----:B------:R-:W-:Y:S02]  /*3620*/  IMAD.MOV.U32 R13, RZ, RZ, R4 ;  /* 0x000000ffff0d7224 */ /* 0x000fe400078e0004 */
[----:B------:R-:W-:Y:S02]  /*3630*/  IMAD.U32 R11, RZ, RZ, UR44 ;  /* 0x0000002cff0b7e24 */ /* 0x000fe4000f8e00ff */
[----:B------:R-:W-:-:S07]  /*3640*/  IMAD.U32 R5, RZ, RZ, UR41 ;  /* 0x00000029ff057e24 */ /* 0x000fce000f8e00ff */
.L_x_33:
[----:B------:R-:W-:Y:S01]  /*3650*/  IMAD.MOV.U32 R7, RZ, RZ, 0x40000040 ;  /* 0x40000040ff077424 */ /* 0x000fe200078e00ff */
[----:B------:R-:W-:Y:S01]  /*3660*/  LEA R6, R13, UR4, 0xa ;  /* 0x000000040d067c11 */ /* 0x000fe2000f8e50ff */
[----:B------:R-:W-:Y:S05]  /*3670*/  YIELD ;  /* 0x0000000000007946 */ /* 0x000fea0003800000 */
[----:B------:R-:W-:Y:S05]  /*3680*/  WARPSYNC.ALL ;  /* 0x0000000000007948 */ /* 0x000fea0003800000 */
[C---:B------:R-:W-:Y:S01]  /*3690*/  R2UR UR6, R6.reuse ;  /* 0x00000000060672ca */ /* 0x040fe200000e0000 */
[----:B------:R-:W-:Y:S01]  /*36a0*/  WARPGROUP.ARRIVE ;  /* 0x00000000000079c5 */ /* 0x000fe20000000000 */
[----:B------:R-:W-:Y:S01]  /*36b0*/  R2UR UR7, R7 ;  /* 0x00000000070772ca */ /* 0x000fe200000e0000 */
[----:B------:R-:W-:Y:S01]  /*36c0*/  VIADD R4, R13, 0x1 ;  /* 0x000000010d047836 */ /* 0x000fe20000000000 */
[----:B------:R-:W-:-:S02]  /*36d0*/  R2UR UR10, R6 ;  /* 0x00000000060a72ca */ /* 0x000fc400000e0000 */
[----:B------:R-:W-:Y:S02]  /*36e0*/  R2UR UR11, R7 ;  /* 0x00000000070b72ca */ /* 0x000fe400000e0000 */
[----:B------:R-:W-:-:S04]  /*36f0*/  ISETP.NE.AND P1, PT, R4, 0x4, PT ;  /* 0x000000040400780c */ /* 0x000fc80003f25270 */
[----:B------:R-:W-:Y:S02]  /*3700*/  SEL R0, RZ, 0x1, P1 ;  /* 0x00000001ff007807 */ /* 0x000fe40000800000 */
[----:B------:R-:W-:Y:S01]  /*3710*/  SEL R4, R4, RZ, P1 ;  /* 0x000000ff04047207 */ /* 0x000fe20000800000 */
[----:B------:R-:W-:Y:S01]  /*3720*/  HGMMA.64x64x16.F32.BF16 R56, R92, gdesc[UR4], R56, gsb0 ;  /* 0x00e000045c387df0 */ /* 0x000fe20008001838 */
[----:B------:R-:W-:Y:S02]  /*3730*/  LOP3.LUT R3, R3, R0, RZ, 0x3c, !PT ;  /* 0x0000000003037212 */ /* 0x000fe400078e3cff */
[----:B------:R-:W-:Y:S02]  /*3740*/  WARPGROUP.DEPBAR.LE gsb0, 0x0 ;  /* 0x00008000000079c5 */ /* 0x000fe40000010000 */
[----:B------:R-:W-:-:S06]  /*3750*/  WARPGROUP.ARRIVE ;  /* 0x00000000000079c5 */ /* 0x000fcc0000000000 */
[----:B------:R-:W-:Y:S03]  /*3760*/  HGMMA.64x64x16.F32.BF16 R24, R96, gdesc[UR8], R24, gsb0 ;  /* 0x00e0000860187df0 */ /* 0x000fe60008001818 */
[----:B------:R-:W-:Y:S02]  /*3770*/  WARPGROUP.DEPBAR.LE gsb0, 0x0 ;  /* 0x00008000000079c5 */ /* 0x000fe40000010000 */
[----:B------:R-:W-:Y:S05]  /*3780*/  @!P0 BRA `(.L_x_26) ;  /* 0x0000000000048947 */ /* 0x000fea0003800000 */
[----:B------:R-:W-:Y:S01]  /*3790*/  BPT.TRAP 0x1 ;  /* 0x000000040000795c */ /* 0x000fe20000300000 */
.L_x_26:
[----:B------:R-:W0:Y:S01]  /*37a0*/  S2UR UR6, SR_CgaCtaId ;  /* 0x00000000000679c3 */ /* 0x000e220000008800 */
[-C--:B------:R-:W-:Y:S01]  /*37b0*/  F2FP.F16.E4M3.UNPACK_B R0, R10.reuse ;  /* 0x0000000aff00723e */ /* 0x080fe200020006ff */
[----:B------:R-:W-:Y:S01]  /*37c0*/  UMOV UR5, 0x400 ;  /* 0x0000040000057882 */ /* 0x000fe20000000000 */
[----:B------:R-:W-:Y:S01]  /*37d0*/  F2FP.F16.E4M3.UNPACK_B R10, R10.H1 ;  /* 0x0000000aff0a723e */ /* 0x000fe200030006ff */
[----:B------:R-:W-:Y:S01]  /*37e0*/  VIADD R122, R6, 0x2 ;  /* 0x00000002067a7836 */ /* 0x000fe20000000000 */
        /* <DEDUP_REMOVED lines=10> */
[-C--:B------:R-:W-:Y:S01]  /*3890*/  F2FP.F16.E4M3.UNPACK_B R117, R8.reuse ;  /* 0x00000008ff75723e */ /* 0x080fe200020006ff */
[----:B------:R-:W-:Y:S01]  /*38a0*/  HADD2.F32 R97, -RZ, R0.H1_H1 ;  /* 0x30000000ff617230 */ /* 0x000fe20000004100 */
[----:B------:R-:W-:Y:S01]  /*38b0*/  F2FP.BF16.F32.PACK_AB R101, R94, R101 ;  /* 0x000000655e65723e */ /* 0x000fe200000010ff */
[----:B------:R-:W-:Y:S01]  /*38c0*/  IMAD R10, R13, 0x8000, R110 ;  /* 0x000080000d0a7824 */ /* 0x000fe200078e026e */
[----:B------:R-:W-:Y:S01]  /*38d0*/  F2FP.F16.E4M3.UNPACK_B R118, R8.H1 ;  /* 0x00000008ff76723e */ /* 0x000fe200030006ff */
[----:B------:R-:W-:Y:S01]  /*38e0*/  IMAD.MOV.U32 R123, RZ, RZ, 0x40000040 ;  /* 0x40000040ff7b7424 */ /* 0x000fe200078e00ff */
[----:B------:R-:W-:Y:S01]  /*38f0*/  F2FP.BF16.F32.PACK_AB R102, R97, R102 ;  /* 0x000000666166723e */ /* 0x000fe200000010ff */
[--C-:B------:R-:W-:Y:S01]  /*3900*/  HADD2.F32 R103, -RZ, R12.reuse.H0_H0 ;  /* 0x2000000cff677230 */ /* 0x100fe20000004100 */
[C---:B------:R-:W-:Y:S01]  /*3910*/  R2UR UR10, R122.reuse ;  /* 0x000000007a0a72ca */ /* 0x040fe200000e0000 */
[----:B0-----:R-:W-:Y:S01]  /*3920*/  ULEA UR5, UR6, UR5, 0x18 ;  /* 0x0000000506057291 */ /* 0x001fe2000f8ec03f */
[----:B------:R-:W-:Y:S01]  /*3930*/  HADD2.F32 R96, -RZ, R12.H1_H1 ;  /* 0x3000000cff607230 */ /* 0x000fe20000004100 */
[----:B------:R-:W-:Y:S01]  /*3940*/  R2UR UR6, R122 ;  /* 0x000000007a0672ca */ /* 0x000fe200000e0000 */
[--C-:B------:R-:W-:Y:S01]  /*3950*/  HADD2.F32 R99, -RZ, R7.reuse.H0_H0 ;  /* 0x20000007ff637230 */ /* 0x100fe20000004100 */
[----:B------:R-:W-:Y:S01]  /*3960*/  R2UR UR7, R123 ;  /* 0x000000007b0772ca */ /* 0x000fe200000e0000 */
[----:B------:R-:W-:Y:S01]  /*3970*/  HADD2.F32 R116, -RZ, R7.H1_H1 ;  /* 0x30000007ff747230 */ /* 0x000fe20000004100 */
[----:B------:R-:W-:Y:S01]  /*3980*/  SHF.L.U32 R7, R3, 0x1f, RZ ;  /* 0x0000001f03077819 */ /* 0x000fe200000006ff */
[----:B------:R-:W-:Y:S01]  /*3990*/  IMAD.U32 R0, RZ, RZ, UR5 ;  /* 0x00000005ff007e24 */ /* 0x000fe2000f8e00ff */
[----:B------:R-:W-:Y:S01]  /*39a0*/  F2FP.BF16.F32.PACK_AB R103, R96, R103 ;  /* 0x000000676067723e */ /* 0x000fe200000010ff */
[--C-:B------:R-:W-:Y:S01]  /*39b0*/  HADD2.F32 R8, -RZ, R98.reuse.H0_H0 ;  /* 0x20000062ff087230 */ /* 0x100fe20000004100 */
[----:B------:R-:W-:Y:S01]  /*39c0*/  R2UR UR11, R123 ;  /* 0x000000007b0b72ca */ /* 0x000fe200000e0000 */
[----:B------:R-:W-:Y:S01]  /*39d0*/  HADD2.F32 R115, -RZ, R98.H1_H1 ;  /* 0x30000062ff737230 */ /* 0x000fe20000004100 */
[----:B------:R-:W-:Y:S01]  /*39e0*/  IADD3 R120, R0, R10, R107 ;  /* 0x0000000a00787210 */ /* 0x000fe20007ffe06b */
[----:B------:R-:W-:-:S02]  /*39f0*/  IMAD R10, R4, 0x8, R0 ;  /* 0x00000008040a7824 */ /* 0x000fc400078e0200 */
[--C-:B------:R-:W-:Y:S02]  /*3a00*/  HADD2.F32 R98, -RZ, R117.reuse.H0_H0 ;  /* 0x20000075ff627230 */ /* 0x100fe40000004100 */
[----:B------:R0:W1:Y:S01]  /*3a10*/  SYNCS.PHASECHK.TRANS64.TRYWAIT P1, [R10+URZ], R7 ;  /* 0x000000070a0075a7 */ /* 0x000062000802017f */
[----:B------:R-:W-:Y:S01]  /*3a20*/  LDS.U16 R9, [R120+0xc00] ;  /* 0x000c000078097984 */ /* 0x000fe20000000400 */
[--C-:B------:R-:W-:Y:S02]  /*3a30*/  HADD2.F32 R119, -RZ, R118.reuse.H0_H0 ;  /* 0x20000076ff777230 */ /* 0x100fe40000004100 */
[----:B------:R-:W-:Y:S01]  /*3a40*/  HADD2.F32 R117, -RZ, R117.H1_H1 ;  /* 0x30000075ff757230 */ /* 0x000fe20000004100 */
[----:B------:R-:W2:Y:S01]  /*3a50*/  LDS.U16 R12, [R120+0x800] ;  /* 0x00080000780c7984 */ /* 0x000ea20000000400 */
[----:B------:R-:W-:Y:S02]  /*3a60*/  HADD2.F32 R118, -RZ, R118.H1_H1 ;  /* 0x30000076ff767230 */ /* 0x000fe40000004100 */
[----:B------:R-:W-:Y:S01]  /*3a70*/  VIADD R122, R6, 0x4 ;  /* 0x00000004067a7836 */ /* 0x000fe20000000000 */
[----:B------:R-:W-:Y:S01]  /*3a80*/  LDS.U16 R14, [R120+0xc08] ;  /* 0x000c0800780e7984 */ /* 0x000fe20000000400 */
[----:B------:R-:W-:-:S02]  /*3a90*/  IMAD.MOV.U32 R123, RZ, RZ, 0x40000040 ;  /* 0x40000040ff7b7424 */ /* 0x000fc400078e00ff */
[----:B------:R-:W-:Y:S01]  /*3aa0*/  IMAD.MOV.U32 R121, RZ, RZ, 0x40000040 ;  /* 0x40000040ff797424 */ /* 0x000fe200078e00ff */
[----:B------:R-:W3:Y:S04]  /*3ab0*/  LDS.U16 R15, [R120+0x808] ;  /* 0x00080800780f7984 */ /* 0x000ee80000000400 */
[----:B------:R-:W-:Y:S04]  /*3ac0*/  LDS.U16 R20, [R120+0x4c00] ;  /* 0x004c000078147984 */ /* 0x000fe80000000400 */
[----:B------:R-:W4:Y:S04]  /*3ad0*/  LDS.U16 R21, [R120+0x4800] ;  /* 0x0048000078157984 */ /* 0x000f280000000400 */
[----:B------:R-:W-:Y:S04]  /*3ae0*/  LDS.U16 R92, [R120+0x4c08] ;  /* 0x004c0800785c7984 */ /* 0x000fe80000000400 */
[----:B------:R0:W1:Y:S01]  /*3af0*/  LDS.U16 R93, [R120+0x4808] ;  /* 0x00480800785d7984 */ /* 0x0000620000000400 */
[----:B------:R-:W-:-:S06]  /*3b00*/  WARPGROUP.ARRIVE ;  /* 0x00000000000079c5 */ /* 0x000fcc0000000000 */
[----:B------:R-:W-:Y:S01]  /*3b10*/  HGMMA.64x64x16.F32.BF16 R56, R100, gdesc[UR4], R56, gsb0 ;  /* 0x00e0000464387df0 */ /* 0x000fe20008001838 */
[----:B------:R-:W-:Y:S01]  /*3b20*/  R2UR UR6, R122 ;  /* 0x000000007a0672ca */ /* 0x000fe200000e0000 */
[----:B0-----:R-:W-:Y:S01]  /*3b30*/  IMAD.IADD R120, R109, 0x1, R120 ;  /* 0x000000016d787824 */ /* 0x001fe200078e0278 */
[----:B------:R-:W-:Y:S02]  /*3b40*/  R2UR UR7, R123 ;  /* 0x000000007b0772ca */ /* 0x000fe400000e0000 */
[----:B--2---:R-:W-:Y:S02]  /*3b50*/  PRMT R9, R12, 0x5410, R9 ;  /* 0x000054100c097816 */ /* 0x004fe40000000009 */
[----:B---3--:R-:W-:-:S04]  /*3b60*/  PRMT R14, R15, 0x5410, R14 ;  /* 0x000054100f0e7816 */ /* 0x008fc8000000000e */
[-C--:B------:R-:W-:Y:S02]  /*3b70*/  F2FP.F16.E4M3.UNPACK_B R12, R14.reuse ;  /* 0x0000000eff0c723e */ /* 0x080fe400020006ff */
[----:B------:R-:W-:Y:S02]  /*3b80*/  F2FP.F16.E4M3.UNPACK_B R14, R14.H1 ;  /* 0x0000000eff0e723e */ /* 0x000fe400030006ff */
[----:B----4-:R-:W-:Y:S01]  /*3b90*/  PRMT R20, R21, 0x5410, R20 ;  /* 0x0000541015147816 */ /* 0x010fe20000000014 */
[----:B------:R-:W-:Y:S02]  /*3ba0*/  HADD2.F32 R97, -RZ, R12.H1_H1 ;  /* 0x3000000cff617230 */ /* 0x000fe40000004100 */
[----:B------:R-:W-:Y:S01]  /*3bb0*/  HADD2.F32 R96, -RZ, R14.H1_H1 ;  /* 0x3000000eff607230 */ /* 0x000fe20000004100 */
[----:B-1----:R-:W-:Y:S01]  /*3bc0*/  PRMT R92, R93, 0x5410, R92 ;  /* 0x000054105d5c7816 */ /* 0x002fe2000000005c */
[----:B------:R-:W-:Y:S02]  /*3bd0*/  WARPGROUP.DEPBAR.LE gsb0, 0x0 ;  /* 0x00008000000079c5 */ /* 0x000fe40000010000 */
[----:B------:R-:W-:-:S02]  /*3be0*/  F2FP.BF16.F32.PACK_AB R100, R116, R99 ;  /* 0x000000637464723e */ /* 0x000fc400000010ff */
[----:B------:R-:W-:Y:S02]  /*3bf0*/  F2FP.BF16.F32.PACK_AB R101, R115, R8 ;  /* 0x000000087365723e */ /* 0x000fe400000010ff */
[----:B------:R-:W-:Y:S02]  /*3c00*/  F2FP.BF16.F32.PACK_AB R102, R117, R98 ;  /* 0x000000627566723e */ /* 0x000fe400000010ff */
[----:B------:R-:W-:Y:S02]  /*3c10*/  F2FP.BF16.F32.PACK_AB R103, R118, R119 ;  /* 0x000000777667723e */ /* 0x000fe400000010ff */
[-C--:B------:R-:W-:Y:S02]  /*3c20*/  F2FP.F16.E4M3.UNPACK_B R8, R9.reuse ;  /* 0x00000009ff08723e */ /* 0x080fe400020006ff */
[----:B------:R-:W-:Y:S01]  /*3c30*/  WARPGROUP.ARRIVE ;  /* 0x00000000000079c5 */ /* 0x000fe20000000000 */
[----:B------:R-:W-:Y:S02]  /*3c40*/  F2FP.F16.E4M3.UNPACK_B R9, R9.H1 ;  /* 0x00000009ff09723e */ /* 0x000fe400030006ff */
[----:B------:R-:W-:Y:S01]  /*3c50*/  HADD2.F32 R95, -RZ, R8.H1_H1 ;  /* 0x30000008ff5f7230 */ /* 0x000fe20000004100 */
[----:B------:R-:W-:-:S02]  /*3c60*/  F2FP.F16.E4M3.UNPACK_B R98, R20.H1 ;  /* 0x00000014ff62723e */ /* 0x000fc400030006ff */
[----:B------:R-:W-:Y:S01]  /*3c70*/  HGMMA.64x64x16.F32.BF16 R24, R100, gdesc[UR8], R24, gsb0 ;  /* 0x00e0000864187df0 */ /* 0x000fe20008001818 */
[----:B------:R-:W-:Y:S01]  /*3c80*/  HADD2.F32 R94, -RZ, R9.H1_H1 ;  /* 0x30000009ff5e7230 */ /* 0x000fe20000004100 */
[-C--:B------:R-:W-:Y:S01]  /*3c90*/  F2FP.F16.E4M3.UNPACK_B R117, R92.reuse ;  /* 0x0000005cff75723e */ /* 0x080fe200020006ff */
[--C-:B------:R-:W-:Y:S01]  /*3ca0*/  HADD2.F32 R115, -RZ, R98.reuse.H1_H1 ;  /* 0x30000062ff737230 */ /* 0x100fe20000004100 */
[----:B------:R-:W-:Y:S01]  /*3cb0*/  F2FP.F16.E4M3.UNPACK_B R118, R92.H1 ;  /* 0x0000005cff76723e */ /* 0x000fe200030006ff */
[----:B------:R-:W-:Y:S01]  /*3cc0*/  HADD2.F32 R92, -RZ, R98.H0_H0 ;  /* 0x20000062ff5c7230 */ /* 0x000fe20000004100 */
[----:B------:R-:W-:Y:S01]  /*3cd0*/  R2UR UR10, R122 ;  /* 0x000000007a0a72ca */ /* 0x000fe200000e0000 */
[--C-:B------:R-:W-:Y:S01]  /*3ce0*/  HADD2.F32 R98, -RZ, R117.reuse.H0_H0 ;  /* 0x20000075ff627230 */ /* 0x100fe20000004100 */
[----:B------:R-:W-:Y:S01]  /*3cf0*/  R2UR UR11, R123 ;  /* 0x000000007b0b72ca */ /* 0x000fe200000e0000 */
[----:B------:R-:W-:Y:S02]  /*3d00*/  HADD2.F32 R119, -RZ, R118.H0_H0 ;  /* 0x20000076ff777230 */ /* 0x000fe40000004100 */
[----:B------:R-:W-:-:S02]  /*3d10*/  HADD2.F32 R117, -RZ, R117.H1_H1 ;  /* 0x30000075ff757230 */ /* 0x000fc40000004100 */
[----:B------:R-:W-:Y:S02]  /*3d20*/  HADD2.F32 R118, -RZ, R118.H1_H1 ;  /* 0x30000076ff767230 */ /* 0x000fe40000004100 */
[----:B------:R-:W-:Y:S02]  /*3d30*/  VIADD R122, R6, 0x200 ;  /* 0x00000200067a7836 */ /* 0x000fe40000000000 */
[----:B------:R-:W-:Y:S01]  /*3d40*/  IMAD.MOV.U32 R123, RZ, RZ, 0x40000040 ;  /* 0x40000040ff7b7424 */ /* 0x000fe200078e00ff */
[----:B------:R-:W-:Y:S02]  /*3d50*/  WARPGROUP.DEPBAR.LE gsb0, 0x0 ;  /* 0x00008000000079c5 */ /* 0x000fe40000010000 */
[----:B------:R-:W-:Y:S01]  /*3d60*/  HADD2.F32 R100, -RZ, R8.H0_H0 ;  /* 0x20000008ff647230 */ /* 0x000fe20000004100 */
[----:B------:R-:W-:Y:S01]  /*3d70*/  F2FP.F16.E4M3.UNPACK_B R8, R20 ;  /* 0x00000014ff08723e */ /* 0x000fe200020006ff */
[----:B------:R-:W-:Y:S01]  /*3d80*/  HADD2.F32 R101, -RZ, R9.H0_H0 ;  /* 0x20000009ff657230 */ /* 0x000fe20000004100 */
[----:B------:R-:W-:Y:S01]  /*3d90*/  LDS.U16 R15, [R120+0x808] ;  /* 0x00080800780f7984 */ /* 0x000fe20000000400 */
[----:B------:R-:W-:Y:S01]  /*3da0*/  HADD2.F32 R102, -RZ, R12.H0_H0 ;  /* 0x2000000cff667230 */ /* 0x000fe20000004100 */
[----:B------:R-:W-:Y:S01]  /*3db0*/  F2FP.BF16.F32.PACK_AB R100, R95, R100 ;  /* 0x000000645f64723e */ /* 0x000fe200000010ff */
[----:B------:R-:W-:Y:S01]  /*3dc0*/  HADD2.F32 R103, -RZ, R14.H0_H0 ;  /* 0x2000000eff677230 */ /* 0x000fe20000004100 */
[----:B------:R-:W-:Y:S01]  /*3dd0*/  F2FP.BF16.F32.PACK_AB R101, R94, R101 ;  /* 0x000000655e65723e */ /* 0x000fe200000010ff */
[--C-:B------:R-:W-:Y:S01]  /*3de0*/  HADD2.F32 R99, -RZ, R8.reuse.H0_H0 ;  /* 0x20000008ff637230 */ /* 0x100fe20000004100 */
[----:B------:R-:W-:Y:S01]  /*3df0*/  F2FP.BF16.F32.PACK_AB R102, R97, R102 ;  /* 0x000000666166723e */ /* 0x000fe200000010ff */
[----:B------:R-:W-:Y:S01]  /*3e00*/  HADD2.F32 R116, -RZ, R8.H1_H1 ;  /* 0x30000008ff747230 */ /* 0x000fe20000004100 */
[----:B------:R-:W-:Y:S01]  /*3e10*/  F2FP.BF16.F32.PACK_AB R103, R96, R103 ;  /* 0x000000676067723e */ /* 0x000fe200000010ff */
[----:B------:R-:W-:Y:S04]  /*3e20*/  LDS.U16 R8, [R120+0xc00] ;  /* 0x000c000078087984 */ /* 0x000fe80000000400 */
[----:B------:R-:W0:Y:S04]  /*3e30*/  LDS.U16 R9, [R120+0x800] ;  /* 0x0008000078097984 */ /* 0x000e280000000400 */
[----:B------:R-:W1:Y:S04]  /*3e40*/  LDS.U16 R12, [R120+0xc08] ;  /* 0x000c0800780c7984 */ /* 0x000e680000000400 */
[----:B------:R-:W-:Y:S04]  /*3e50*/  LDS.U16 R14, [R120+0x4c00] ;  /* 0x004c0000780e7984 */ /* 0x000fe80000000400 */
[----:B------:R-:W2:Y:S04]  /*3e60*/  LDS.U16 R21, [R120+0x4800] ;  /* 0x0048000078157984 */ /* 0x000ea80000000400 */
[----:B------:R-:W-:Y:S04]  /*3e70*/  LDS.U16 R93, [R120+0x4c08] ;  /* 0x004c0800785d7984 */ /* 0x000fe80000000400 */
[----:B------:R3:W4:Y:S01]  /*3e80*/  LDS.U16 R20, [R120+0x4808] ;  /* 0x0048080078147984 */ /* 0x0007220000000400 */
[----:B------:R-:W-:-:S06]  /*3e90*/  WARPGROUP.ARRIVE ;  /* 0x00000000000079c5 */ /* 0x000fcc0000000000 */
[----:B------:R-:W-:Y:S01]  /*3ea0*/  HGMMA.64x64x16.F32.BF16 R56, R100, gdesc[UR4], R56, gsb0 ;  /* 0x00e0000464387df0 */ /* 0x000fe20008001838 */
[----:B---3--:R-:W-:Y:S01]  /*3eb0*/  VIADD R120, R6, 0x6 ;  /* 0x0000000606787836 */ /* 0x008fe20000000000 */
[----:B------:R-:W-:-:S04]  /*3ec0*/  R2UR UR7, R121 ;  /* 0x00000000790772ca */ /* 0x000fc800000e0000 */
[----:B------:R-:W-:Y:S02]  /*3ed0*/  R2UR UR6, R120 ;  /* 0x00000000780672ca */ /* 0x000fe400000e0000 */
[----:B0-----:R-:W-:Y:S02]  /*3ee0*/  PRMT R8, R9, 0x5410, R8 ;  /* 0x0000541009087816 */ /* 0x001fe40000000008 */
[----:B-1----:R-:W-:Y:S02]  /*3ef0*/  PRMT R12, R15, 0x5410, R12 ;  /* 0x000054100f0c7816 */ /* 0x002fe4000000000c */
[-C--:B------:R-:W-:Y:S02]  /*3f00*/  F2FP.F16.E4M3.UNPACK_B R9, R8.reuse ;  /* 0x00000008ff09723e */ /* 0x080fe400020006ff */
[----:B------:R-:W-:Y:S02]  /*3f10*/  F2FP.F16.E4M3.UNPACK_B R8, R8.H1 ;  /* 0x00000008ff08723e */ /* 0x000fe400030006ff */
[----:B------:R-:W-:-:S02]  /*3f20*/  F2FP.F16.E4M3.UNPACK_B R15, R12 ;  /* 0x0000000cff0f723e */ /* 0x000fc400020006ff */
[----:B------:R-:W-:Y:S01]  /*3f30*/  F2FP.F16.E4M3.UNPACK_B R12, R12.H1 ;  /* 0x0000000cff0c723e */ /* 0x000fe200030006ff */
[----:B------:R-:W-:Y:S01]  /*3f40*/  HADD2.F32 R94, -RZ, R8.H1_H1 ;  /* 0x30000008ff5e7230 */ /* 0x000fe20000004100 */
[----:B--2---:R-:W-:Y:S01]  /*3f50*/  PRMT R14, R21, 0x5410, R14 ;  /* 0x00005410150e7816 */ /* 0x004fe2000000000e */
[----:B------:R-:W-:Y:S02]  /*3f60*/  HADD2.F32 R95, -RZ, R15.H1_H1 ;  /* 0x3000000fff5f7230 */ /* 0x000fe40000004100 */
[----:B------:R-:W-:Y:S01]  /*3f70*/  HADD2.F32 R96, -RZ, R12.H1_H1 ;  /* 0x3000000cff607230 */ /* 0x000fe20000004100 */
[----:B------:R-:W-:Y:S02]  /*3f80*/  F2FP.F16.E4M3.UNPACK_B R97, R14.H1 ;  /* 0x0000000eff61723e */ /* 0x000fe400030006ff */
[----:B----4-:R-:W-:Y:S01]  /*3f90*/  PRMT R20, R20, 0x5410, R93 ;  /* 0x0000541014147816 */ /* 0x010fe2000000005d */
[----:B------:R-:W-:Y:S01]  /*3fa0*/  HADD2.F32 R93, -RZ, R9.H1_H1 ;  /* 0x30000009ff5d7230 */ /* 0x000fe20000004100 */
[----:B------:R-:W-:-:S02]  /*3fb0*/  WARPGROUP.DEPBAR.LE gsb0, 0x0 ;  /* 0x00008000000079c5 */ /* 0x000fc40000010000 */
[----:B------:R-:W-:Y:S02]  /*3fc0*/  F2FP.BF16.F32.PACK_AB R100, R116, R99 ;  /* 0x000000637464723e */ /* 0x000fe400000010ff */
[----:B------:R-:W-:Y:S02]  /*3fd0*/  F2FP.BF16.F32.PACK_AB R101, R115, R92 ;  /* 0x0000005c7365723e */ /* 0x000fe400000010ff */
[----:B------:R-:W-:Y:S02]  /*3fe0*/  F2FP.BF16.F32.PACK_AB R102, R117, R98 ;  /* 0x000000627566723e */ /* 0x000fe400000010ff */
[----:B------:R-:W-:Y:S02]  /*3ff0*/  F2FP.BF16.F32.PACK_AB R103, R118, R119 ;  /* 0x000000777667723e */ /* 0x000fe400000010ff */
[-C--:B------:R-:W-:Y:S02]  /*4000*/  F2FP.F16.E4M3.UNPACK_B R115, R20.reuse ;  /* 0x00000014ff73723e */ /* 0x080fe400020006ff */
[----:B------:R-:W-:Y:S01]  /*4010*/  WARPGROUP.ARRIVE ;  /* 0x00000000000079c5 */ /* 0x000fe20000000000 */
[----:B------:R-:W-:Y:S01]  /*4020*/  F2FP.F16.E4M3.UNPACK_B R116, R20.H1 ;  /* 0x00000014ff74723e */ /* 0x000fe200030006ff */
[----:B------:R-:W-:-:S02]  /*4030*/  HADD2.F32 R20, -RZ, R97.H0_H0 ;  /* 0x20000061ff147230 */ /* 0x000fc40000004100 */
[--C-:B------:R-:W-:Y:S02]  /*4040*/  HADD2.F32 R117, -RZ, R115.reuse.H0_H0 ;  /* 0x20000073ff757230 */ /* 0x100fe40000004100 */
[----:B------:R-:W-:Y:S01]  /*4050*/  HGMMA.64x64x16.F32.BF16 R24, R100, gdesc[UR8], R24, gsb0 ;  /* 0x00e0000864187df0 */ /* 0x000fe20008001818 */
[----:B------:R-:W-:Y:S01]  /*4060*/  HADD2.F32 R118, -RZ, R115.H1_H1 ;  /* 0x30000073ff767230 */ /* 0x000fe20000004100 */
[----:B------:R-:W-:Y:S01]  /*4070*/  R2UR UR10, R120 ;  /* 0x00000000780a72ca */ /* 0x000fe200000e0000 */
[--C-:B------:R-:W-:Y:S01]  /*4080*/  HADD2.F32 R115, -RZ, R116.reuse.H0_H0 ;  /* 0x20000074ff737230 */ /* 0x100fe20000004100 */
[----:B------:R-:W-:Y:S01]  /*4090*/  R2UR UR11, R121 ;  /* 0x00000000790b72ca */ /* 0x000fe200000e0000 */
[----:B------:R-:W-:Y:S02]  /*40a0*/  HADD2.F32 R97, -RZ, R97.H1_H1 ;  /* 0x30000061ff617230 */ /* 0x000fe40000004100 */
[----:B------:R-:W-:Y:S01]  /*40b0*/  HADD2.F32 R116, -RZ, R116.H1_H1 ;  /* 0x30000074ff747230 */ /* 0x000fe20000004100 */
[----:B------:R-:W-:-:S02]  /*40c0*/  WARPGROUP.DEPBAR.LE gsb0, 0x0 ;  /* 0x00008000000079c5 */ /* 0x000fc40000010000 */
[----:B------:R-:W-:Y:S02]  /*40d0*/  HADD2.F32 R101, -RZ, R8.H0_H0 ;  /* 0x20000008ff657230 */ /* 0x000fe40000004100 */
[----:B------:R-:W-:Y:S02]  /*40e0*/  IMAD R8, R13, 0x8000, R112 ;  /* 0x000080000d087824 */ /* 0x000fe400078e0270 */
[----:B------:R-:W-:Y:S01]  /*40f0*/  HADD2.F32 R100, -RZ, R9.H0_H0 ;  /* 0x20000009ff647230 */ /* 0x000fe20000004100 */
[----:B------:R-:W-:Y:S01]  /*4100*/  F2FP.F16.E4M3.UNPACK_B R9, R14 ;  /* 0x0000000eff09723e */ /* 0x000fe200020006ff */
[----:B------:R-:W-:Y:S01]  /*4110*/  HADD2.F32 R102, -RZ, R15.H0_H0 ;  /* 0x2000000fff667230 */ /* 0x000fe20000004100 */
[----:B------:R-:W-:Y:S01]  /*4120*/  IADD3 R119, R0, R8, R107 ;  /* 0x0000000800777210 */ /* 0x000fe20007ffe06b */
[----:B------:R-:W-:Y:S01]  /*4130*/  HADD2.F32 R103, -RZ, R12.H0_H0 ;  /* 0x2000000cff677230 */ /* 0x000fe20000004100 */
[----:B------:R-:W-:Y:S01]  /*4140*/  F2FP.BF16.F32.PACK_AB R100, R93, R100 ;  /* 0x000000645d64723e */ /* 0x000fe200000010ff */
[--C-:B------:R-:W-:Y:S01]  /*4150*/  HADD2.F32 R98, -RZ, R9.reuse.H0_H0 ;  /* 0x20000009ff627230 */ /* 0x100fe20000004100 */
[----:B------:R-:W-:Y:S01]  /*4160*/  F2FP.BF16.F32.PACK_AB R101, R94, R101 ;  /* 0x000000655e65723e */ /* 0x000fe200000010ff */
[----:B------:R-:W-:Y:S01]  /*4170*/  HADD2.F32 R99, -RZ, R9.H1_H1 ;  /* 0x30000009ff637230 */ /* 0x000fe20000004100 */
[----:B------:R-:W-:Y:S01]  /*4180*/  F2FP.BF16.F32.PACK_AB R102, R95, R102 ;  /* 0x000000665f66723e */ /* 0x000fe200000010ff */
[----:B------:R-:W-:Y:S01]  /*4190*/  LDS.U16 R8, [R119+0xc00] ;  /* 0x000c000077087984 */ /* 0x000fe20000000400 */
[----:B------:R-:W-:Y:S01]  /*41a0*/  F2FP.BF16.F32.PACK_AB R103, R96, R103 ;  /* 0x000000676067723e */ /* 0x000fe200000010ff */
[----:B------:R-:W-:-:S02]  /*41b0*/  IMAD.IADD R121, R109, 0x1, R119 ;  /* 0x000000016d797824 */ /* 0x000fc400078e0277 */
[----:B------:R-:W0:Y:S04]  /*41c0*/  LDS.U16 R9, [R119+0x800] ;  /* 0x0008000077097984 */ /* 0x000e280000000400 */
[----:B------:R-:W-:Y:S04]  /*41d0*/  LDS.U16 R12, [R119+0xc08] ;  /* 0x000c0800770c7984 */ /* 0x000fe80000000400 */
[----:B------:R-:W1:Y:S04]  /*41e0*/  LDS.U16 R13, [R119+0x808] ;  /* 0x00080800770d7984 */ /* 0x000e680000000400 */
[----:B------:R-:W-:Y:S04]  /*41f0*/  LDS.U16 R15, [R119+0x4c00] ;  /* 0x004c0000770f7984 */ /* 0x000fe80000000400 */
[----:B------:R-:W2:Y:S04]  /*4200*/  LDS.U16 R92, [R119+0x4800] ;  /* 0x00480000775c7984 */ /* 0x000ea80000000400 */
[----:B------:R-:W-:Y:S04]  /*4210*/  LDS.U16 R14, [R119+0x4c08] ;  /* 0x004c0800770e7984 */ /* 0x000fe80000000400 */
[----:B------:R3:W4:Y:S01]  /*4220*/  LDS.U16 R21, [R119+0x4808] ;  /* 0x0048080077157984 */ /* 0x0007220000000400 */
[----:B------:R-:W-:-:S06]  /*4230*/  WARPGROUP.ARRIVE ;  /* 0x00000000000079c5 */ /* 0x000fcc0000000000 */
[----:B------:R-:W-:Y:S01]  /*4240*/  HGMMA.64x64x16.F32.BF16 R56, R100, gdesc[UR4], R56, gsb0 ;  /* 0x00e0000464387df0 */ /* 0x000fe20008001838 */
[----:B------:R-:W-:Y:S01]  /*4250*/  R2UR UR6, R122 ;  /* 0x000000007a0672ca */ /* 0x000fe200000e0000 */
[----:B---3--:R-:W-:Y:S01]  /*4260*/  IMAD.IADD R119, R110, 0x1, R119 ;  /* 0x000000016e777824 */ /* 0x008fe200078e0277 */
[----:B------:R-:W-:Y:S02]  /*4270*/  R2UR UR7, R123 ;  /* 0x000000007b0772ca */ /* 0x000fe400000e0000 */
[----:B0-----:R-:W-:-:S04]  /*4280*/  PRMT R8, R9, 0x5410, R8 ;  /* 0x0000541009087816 */ /* 0x001fc80000000008 */
[-C--:B------:R-:W-:Y:S02]  /*4290*/  F2FP.F16.E4M3.UNPACK_B R9, R8.reuse ;  /* 0x00000008ff09723e */ /* 0x080fe400020006ff */
[----:B------:R-:W-:Y:S02]  /*42a0*/  F2FP.F16.E4M3.UNPACK_B R8, R8.H1 ;  /* 0x00000008ff08723e */ /* 0x000fe400030006ff */
[----:B-1----:R-:W-:Y:S01]  /*42b0*/  PRMT R12, R13, 0x5410, R12 ;  /* 0x000054100d0c7816 */ /* 0x002fe2000000000c */
[----:B------:R-:W-:Y:S02]  /*42c0*/  HADD2.F32 R93, -RZ, R9.H1_H1 ;  /* 0x30000009ff5d7230 */ /* 0x000fe40000004100 */
[----:B------:R-:W-:Y:S01]  /*42d0*/  HADD2.F32 R94, -RZ, R8.H1_H1 ;  /* 0x30000008ff5e7230 */ /* 0x000fe20000004100 */
[-C--:B------:R-:W-:Y:S02]  /*42e0*/  F2FP.F16.E4M3.UNPACK_B R13, R12.reuse ;  /* 0x0000000cff0d723e */ /* 0x080fe400020006ff */
[----:B------:R-:W-:-:S02]  /*42f0*/  F2FP.F16.E4M3.UNPACK_B R12, R12.H1 ;  /* 0x0000000cff0c723e */ /* 0x000fc400030006ff */
[----:B--2---:R-:W-:Y:S01]  /*4300*/  PRMT R15, R92, 0x5410, R15 ;  /* 0x000054105c0f7816 */ /* 0x004fe2000000000f */
[----:B------:R-:W-:Y:S02]  /*4310*/  HADD2.F32 R95, -RZ, R13.H1_H1 ;  /* 0x3000000dff5f7230 */ /* 0x000fe40000004100 */
[----:B------:R-:W-:Y:S01]  /*4320*/  HADD2.F32 R96, -RZ, R12.H1_H1 ;  /* 0x3000000cff607230 */ /* 0x000fe20000004100 */
[----:B----4-:R-:W-:Y:S01]  /*4330*/  PRMT R14, R21, 0x5410, R14 ;  /* 0x00005410150e7816 */ /* 0x010fe2000000000e */
[----:B------:R-:W-:Y:S02]  /*4340*/  WARPGROUP.DEPBAR.LE gsb0, 0x0 ;  /* 0x00008000000079c5 */ /* 0x000fe40000010000 */
[----:B------:R-:W-:Y:S02]  /*4350*/  F2FP.BF16.F32.PACK_AB R100, R99, R98 ;  /* 0x000000626364723e */ /* 0x000fe400000010ff */
[----:B------:R-:W-:Y:S02]  /*4360*/  F2FP.BF16.F32.PACK_AB R101, R97, R20 ;  /* 0x000000146165723e */ /* 0x000fe400000010ff */
[----:B------:R-:W-:-:S02]  /*4370*/  F2FP.BF16.F32.PACK_AB R102, R118, R117 ;  /* 0x000000757666723e */ /* 0x000fc400000010ff */
[----:B------:R-:W-:Y:S02]  /*4380*/  F2FP.BF16.F32.PACK_AB R103, R116, R115 ;  /* 0x000000737467723e */ /* 0x000fe400000010ff */
[----:B------:R-:W-:Y:S02]  /*4390*/  F2FP.F16.E4M3.UNPACK_B R97, R15.H1 ;  /* 0x0000000fff61723e */ /* 0x000fe400030006ff */
[----:B------:R-:W-:Y:S01]  /*43a0*/  WARPGROUP.ARRIVE ;  /* 0x00000000000079c5 */ /* 0x000fe20000000000 */
[-C--:B------:R-:W-:Y:S02]  /*43b0*/  F2FP.F16.E4M3.UNPACK_B R115, R14.reuse ;  /* 0x0000000eff73723e */ /* 0x080fe400020006ff */
[----:B------:R-:W-:Y:S01]  /*43c0*/  F2FP.F16.E4M3.UNPACK_B R116, R14.H1 ;  /* 0x0000000eff74723e */ /* 0x000fe200030006ff */
[----:B------:R-:W-:Y:S02]  /*43d0*/  HADD2.F32 R14, -RZ, R97.H0_H0 ;  /* 0x20000061ff0e7230 */ /* 0x000fe40000004100 */
[----:B------:R-:W-:Y:S01]  /*43e0*/  HGMMA.64x64x16.F32.BF16 R24, R100, gdesc[UR8], R24, gsb0 ;  /* 0x00e0000864187df0 */ /* 0x000fe20008001818 */
[--C-:B------:R-:W-:Y:S01]  /*43f0*/  HADD2.F32 R117, -RZ, R115.reuse.H0_H0 ;  /* 0x20000073ff757230 */ /* 0x100fe20000004100 */
[----:B------:R-:W-:Y:S01]  /*4400*/  R2UR UR10, R122 ;  /* 0x000000007a0a72ca */ /* 0x000fe200000e0000 */
[----:B------:R-:W-:Y:S01]  /*4410*/  HADD2.F32 R118, -RZ, R115.H1_H1 ;  /* 0x30000073ff767230 */ /* 0x000fe20000004100 */
[----:B------:R-:W-:Y:S01]  /*4420*/  R2UR UR11, R123 ;  /* 0x000000007b0b72ca */ /* 0x000fe200000e0000 */
[----:B------:R-:W-:-:S02]  /*4430*/  HADD2.F32 R115, -RZ, R116.H0_H0 ;  /* 0x20000074ff737230 */ /* 0x000fc40000004100 */
[----:B------:R-:W-:Y:S02]  /*4440*/  HADD2.F32 R97, -RZ, R97.H1_H1 ;  /* 0x30000061ff617230 */ /* 0x000fe40000004100 */
[----:B------:R-:W-:Y:S02]  /*4450*/  HADD2.F32 R116, -RZ, R116.H1_H1 ;  /* 0x30000074ff747230 */ /* 0x000fe40000004100 */
[----:B------:R-:W-:Y:S02]  /*4460*/  VIADD R122, R6, 0x202 ;  /* 0x00000202067a7836 */ /* 0x000fe40000000000 */
[----:B------:R-:W-:Y:S01]  /*4470*/  IMAD.MOV.U32 R123, RZ, RZ, 0x40000040 ;  /* 0x40000040ff7b7424 */ /* 0x000fe200078e00ff */
[----:B------:R-:W-:Y:S02]  /*4480*/  WARPGROUP.DEPBAR.LE gsb0, 0x0 ;  /* 0x00008000000079c5 */ /* 0x000fe40000010000 */
[----:B------:R-:W-:Y:S01]  /*4490*/  HADD2.F32 R100, -RZ, R9.H0_H0 ;  /* 0x20000009ff647230 */ /* 0x000fe20000004100 */
[----:B------:R-:W-:Y:S01]  /*44a0*/  LDS.U16 R20, [R121+0x4c00] ;  /* 0x004c000079147984 */ /* 0x000fe20000000400 */
[----:B------:R-:W-:Y:S01]  /*44b0*/  HADD2.F32 R101, -RZ, R8.H0_H0 ;  /* 0x20000008ff657230 */ /* 0x000fe20000004100 */
[----:B------:R-:W-:Y:S01]  /*44c0*/  F2FP.F16.E4M3.UNPACK_B R8, R15 ;  /* 0x0000000fff08723e */ /* 0x000fe200020006ff */
        /* <DEDUP_REMOVED lines=10> */
[----:B------:R-:W-:Y:S04]  /*4570*/  LDS.U16 R12, [R121+0xc08] ;  /* 0x000c0800790c7984 */ /* 0x000fe80000000400 */
[----:B------:R-:W1:Y:S04]  /*4580*/  LDS.U16 R13, [R121+0x808] ;  /* 0x00080800790d7984 */ /* 0x000e680000000400 */
        /* <DEDUP_REMOVED lines=12> */
[----:B------:R-:W-:-:S03]  /*4650*/  HADD2.F32 R95, -RZ, R9.H1_H1 ;  /* 0x30000009ff5f7230 */ /* 0x000fc60000004100 */
[-C--:B------:R-:W-:Y:S02]  /*4660*/  F2FP.F16.E4M3.UNPACK_B R13, R12.reuse ;  /* 0x0000000cff0d723e */ /* 0x080fe400020006ff */
[----:B------:R-:W-:Y:S02]  /*4670*/  F2FP.F16.E4M3.UNPACK_B R12, R12.H1 ;  /* 0x0000000cff0c723e */ /* 0x000fe400030006ff */
[----:B--2---:R-:W-:-:S03]  /*4680*/  PRMT R20, R21, 0x5410, R20 ;  /* 0x0000541015147816 */ /* 0x004fc60000000014 */
[----:B------:R-:W-:Y:S01]  /*4690*/  HADD2.F32 R94, -RZ, R12.H1_H1 ;  /* 0x3000000cff5e7230 */ /* 0x000fe20000004100 */
[----:B----4-:R-:W-:Y:S01]  /*46a0*/  PRMT R15, R92, 0x5410, R15 ;  /* 0x000054105c0f7816 */ /* 0x010fe2000000000f */
[----:B------:R-:W-:Y:S01]  /*46b0*/  HADD2.F32 R92, -RZ, R8.H1_H1 ;  /* 0x30000008ff5c7230 */ /* 0x000fe20000004100 */
[----:B------:R-:W-:Y:S01]  /*46c0*/  F2FP.F16.E4M3.UNPACK_B R96, R20.H1 ;  /* 0x00000014ff60723e */ /* 0x000fe200030006ff */
[----:B------:R-:W-:Y:S02]  /*46d0*/  WARPGROUP.DEPBAR.LE gsb0, 0x0 ;  /* 0x00008000000079c5 */ /* 0x000fe40000010000 */
[----:B------:R-:W-:Y:S02]  /*46e0*/  F2FP.BF16.F32.PACK_AB R100, R99, R98 ;  /* 0x000000626364723e */ /* 0x000fe400000010ff */
[----:B------:R-:W-:Y:S01]  /*46f0*/  F2FP.BF16.F32.PACK_AB R101, R97, R14 ;  /* 0x0000000e6165723e */ /* 0x000fe200000010ff */
[----:B------:R-:W-:Y:S01]  /*4700*/  HADD2.F32 R97, -RZ, R13.H1_H1 ;  /* 0x3000000dff617230 */ /* 0x000fe20000004100 */
[----:B------:R-:W-:-:S02]  /*4710*/  F2FP.BF16.F32.PACK_AB R102, R118, R117 ;  /* 0x000000757666723e */ /* 0x000fc400000010ff */
[----:B------:R-:W-:Y:S02]  /*4720*/  F2FP.BF16.F32.PACK_AB R103, R116, R115 ;  /* 0x000000737467723e */ /* 0x000fe400000010ff */
[-C--:B------:R-:W-:Y:S02]  /*4730*/  F2FP.F16.E4M3.UNPACK_B R115, R15.reuse ;  /* 0x0000000fff73723e */ /* 0x080fe400020006ff */
[----:B------:R-:W-:Y:S01]  /*4740*/  WARPGROUP.ARRIVE ;  /* 0x00000000000079c5 */ /* 0x000fe20000000000 */
[----:B------:R-:W-:Y:S01]  /*4750*/  F2FP.F16.E4M3.UNPACK_B R116, R15.H1 ;  /* 0x0000000fff74723e */ /* 0x000fe200030006ff */
[----:B------:R-:W-:Y:S02]  /*4760*/  HADD2.F32 R15, -RZ, R96.H0_H0 ;  /* 0x20000060ff0f7230 */ /* 0x000fe40000004100 */
[--C-:B------:R-:W-:Y:S02]  /*4770*/  HADD2.F32 R117, -RZ, R115.reuse.H0_H0 ;  /* 0x20000073ff757230 */ /* 0x100fe40000004100 */
[----:B------:R-:W-:Y:S01]  /*4780*/  HGMMA.64x64x16.F32.BF16 R24, R100, gdesc[UR8], R24, gsb0 ;  /* 0x00e0000864187df0 */ /* 0x000fe20008001818 */
[----:B------:R-:W-:Y:S01]  /*4790*/  HADD2.F32 R118, -RZ, R115.H1_H1 ;  /* 0x30000073ff767230 */ /* 0x000fe20000004100 */
[----:B------:R-:W-:Y:S01]  /*47a0*/  R2UR UR10, R122 ;  /* 0x000000007a0a72ca */ /* 0x000fe200000e0000 */
[----:B------:R-:W-:Y:S01]  /*47b0*/  HADD2.F32 R115, -RZ, R116.H0_H0 ;  /* 0x20000074ff737230 */ /* 0x000fe20000004100 */
[----:B------:R-:W-:Y:S01]  /*47c0*/  R2UR UR11, R123 ;  /* 0x000000007b0b72ca */ /* 0x000fe200000e0000 */
[----:B------:R-:W-:-:S02]  /*47d0*/  HADD2.F32 R96, -RZ, R96.H1_H1 ;  /* 0x30000060ff607230 */ /* 0x000fc40000004100 */
[----:B------:R-:W-:Y:S01]  /*47e0*/  HADD2.F32 R116, -RZ, R116.H1_H1 ;  /* 0x30000074ff747230 */ /* 0x000fe20000004100 */
        /* <DEDUP_REMOVED lines=25> */
[----:B-1----:R-:W-:Y:S01]  /*4980*/  PRMT R12, R13, 0x5410, R12 ;  /* 0x000054100d0c7816 */ /* 0x002fe2000000000c */
[----:B------:R-:W-:Y:S02]  /*4990*/  IMAD.MOV.U32 R13, RZ, RZ, 0x40000040 ;  /* 0x40000040ff0d7424 */ /* 0x000fe400078e00ff */
[----:B------:R-:W-:Y:S01]  /*49a0*/  HADD2.F32 R92, -RZ, R8.H1_H1 ;  /* 0x30000008ff5c7230 */ /* 0x000fe20000004100 */
[----:B--2---:R-:W-:Y:S02]  /*49b0*/  PRMT R14, R21, 0x5410, R14 ;  /* 0x00005410150e7816 */ /* 0x004fe4000000000e */
[----:B------:R-:W-:-:S02]  /*49c0*/  R2UR UR7, R13 ;  /* 0x000000000d0772ca */ /* 0x000fc400000e0000 */
[----:B---3--:R-:W-:Y:S01]  /*49d0*/  PRMT R20, R93, 0x5410, R20 ;  /* 0x000054105d147816 */ /* 0x008fe20000000014 */
[----:B------:R-:W-:Y:S01]  /*49e0*/  HADD2.F32 R93, -RZ, R9.H1_H1 ;  /* 0x30000009ff5d7230 */ /* 0x000fe20000004100 */
[----:B------:R-:W-:Y:S02]  /*49f0*/  WARPGROUP.DEPBAR.LE gsb0, 0x0 ;  /* 0x00008000000079c5 */ /* 0x000fe40000010000 */
[----:B------:R-:W-:Y:S02]  /*4a00*/  F2FP.BF16.F32.PACK_AB R100, R99, R98 ;  /* 0x000000626364723e */ /* 0x000fe400000010ff */
[----:B------:R-:W-:Y:S02]  /*4a10*/  F2FP.BF16.F32.PACK_AB R101, R96, R15 ;  /* 0x0000000f6065723e */ /* 0x000fe400000010ff */
[----:B------:R-:W-:Y:S02]  /*4a20*/  F2FP.BF16.F32.PACK_AB R102, R118, R117 ;  /* 0x000000757666723e */ /* 0x000fe400000010ff */
[----:B------:R-:W-:-:S04]  /*4a30*/  F2FP.BF16.F32.PACK_AB R103, R116, R115 ;  /* 0x000000737467723e */ /* 0x000fc800000010ff */
[----:B------:R-:W-:-:S06]  /*4a40*/  WARPGROUP.ARRIVE ;  /* 0x00000000000079c5 */ /* 0x000fcc0000000000 */
[----:B------:R-:W-:Y:S01]  /*4a50*/  HGMMA.64x64x16.F32.BF16 R24, R100, gdesc[UR8], R24, gsb0 ;  /* 0x00e0000864187df0 */ /* 0x000fe20008001818 */
[----:B------:R-:W-:Y:S02]  /*4a60*/  R2UR UR11, R13 ;  /* 0x000000000d0b72ca */ /* 0x000fe400000e0000 */
[----:B------:R-:W-:Y:S02]  /*4a70*/  WARPGROUP.DEPBAR.LE gsb0, 0x0 ;  /* 0x00008000000079c5 */ /* 0x000fe40000010000 */
[----:B------:R-:W-:Y:S01]  /*4a80*/  HADD2.F32 R100, -RZ, R9.H0_H0 ;  /* 0x20000009ff647230 */ /* 0x000fe20000004100 */
[-C--:B------:R-:W-:Y:S01]  /*4a90*/  F2FP.F16.E4M3.UNPACK_B R9, R12.reuse ;  /* 0x0000000cff09723e */ /* 0x080fe200020006ff */
[----:B------:R-:W-:Y:S01]  /*4aa0*/  HADD2.F32 R101, -RZ, R8.H0_H0 ;  /* 0x20000008ff657230 */ /* 0x000fe20000004100 */
[----:B------:R-:W-:Y:S01]  /*4ab0*/  F2FP.F16.E4M3.UNPACK_B R12, R12.H1 ;  /* 0x0000000cff0c723e */ /* 0x000fe200030006ff */
[----:B------:R-:W-:Y:S01]  /*4ac0*/  LDS.U16 R13, [R121+0x808] ;  /* 0x00080800790d7984 */ /* 0x000fe20000000400 */
[-C--:B------:R-:W-:Y:S01]  /*4ad0*/  F2FP.F16.E4M3.UNPACK_B R8, R14.reuse ;  /* 0x0000000eff08723e */ /* 0x080fe200020006ff */
[--C-:B------:R-:W-:Y:S01]  /*4ae0*/  HADD2.F32 R102, -RZ, R9.reuse.H0_H0 ;  /* 0x20000009ff667230 */ /* 0x100fe20000004100 */
[----:B------:R-:W-:Y:S01]  /*4af0*/  F2FP.F16.E4M3.UNPACK_B R14, R14.H1 ;  /* 0x0000000eff0e723e */ /* 0x000fe200030006ff */
[--C-:B------:R-:W-:Y:S01]  /*4b00*/  HADD2.F32 R103, -RZ, R12.reuse.H0_H0 ;  /* 0x2000000cff677230 */ /* 0x100fe20000004100 */
[----:B------:R-:W-:Y:S01]  /*4b10*/  F2FP.BF16.F32.PACK_AB R100, R93, R100 ;  /* 0x000000645d64723e */ /* 0x000fe200000010ff */
[----:B------:R-:W-:Y:S01]  /*4b20*/  HADD2.F32 R94, -RZ, R12.H1_H1 ;  /* 0x3000000cff5e7230 */ /* 0x000fe20000004100 */
[----:B------:R-:W-:Y:S01]  /*4b30*/  F2FP.BF16.F32.PACK_AB R101, R92, R101 ;  /* 0x000000655c65723e */ /* 0x000fe200000010ff */
[----:B------:R-:W-:Y:S01]  /*4b40*/  VIADD R12, R6, 0x204 ;  /* 0x00000204060c7836 */ /* 0x000fe20000000000 */
[----:B------:R-:W-:Y:S01]  /*4b50*/  LDS.U16 R15, [R121+0x4800] ;  /* 0x00480000790f7984 */ /* 0x000fe20000000400 */
[----:B------:R-:W-:Y:S01]  /*4b60*/  HADD2.F32 R95, -RZ, R9.H1_H1 ;  /* 0x30000009ff5f7230 */ /* 0x000fe20000004100 */
[----:B------:R-:W-:Y:S01]  /*4b70*/  F2FP.BF16.F32.PACK_AB R103, R94, R103 ;  /* 0x000000675e67723e */ /* 0x000fe200000010ff */
[--C-:B------:R-:W-:Y:S01]  /*4b80*/  HADD2.F32 R96, -RZ, R8.reuse.H0_H0 ;  /* 0x20000008ff607230 */ /* 0x100fe20000004100 */
[C---:B------:R-:W-:Y:S01]  /*4b90*/  R2UR UR6, R12.reuse ;  /* 0x000000000c0672ca */ /* 0x040fe200000e0000 */
[----:B------:R-:W-:Y:S01]  /*4ba0*/  HADD2.F32 R97, -RZ, R8.H1_H1 ;  /* 0x30000008ff617230 */ /* 0x000fe20000004100 */
[-C--:B------:R-:W-:Y:S01]  /*4bb0*/  F2FP.F16.E4M3.UNPACK_B R8, R20.reuse ;  /* 0x00000014ff08723e */ /* 0x080fe200020006ff */
[--C-:B------:R-:W-:Y:S01]  /*4bc0*/  HADD2.F32 R98, -RZ, R14.reuse.H0_H0 ;  /* 0x2000000eff627230 */ /* 0x100fe20000004100 */
[----:B------:R-:W-:Y:S01]  /*4bd0*/  F2FP.F16.E4M3.UNPACK_B R20, R20.H1 ;  /* 0x00000014ff14723e */ /* 0x000fe200030006ff */
[----:B------:R-:W-:Y:S01]  /*4be0*/  HADD2.F32 R99, -RZ, R14.H1_H1 ;  /* 0x3000000eff637230 */ /* 0x000fe20000004100 */
[----:B------:R-:W-:Y:S01]  /*4bf0*/  F2FP.BF16.F32.PACK_AB R102, R95, R102 ;  /* 0x000000665f66723e */ /* 0x000fe200000010ff */
[--C-:B------:R-:W-:Y:S01]  /*4c00*/  HADD2.F32 R115, -RZ, R8.reuse.H0_H0 ;  /* 0x20000008ff737230 */ /* 0x100fe20000004100 */
[----:B------:R-:W-:Y:S01]  /*4c10*/  R2UR UR10, R12 ;  /* 0x000000000c0a72ca */ /* 0x000fe200000e0000 */
[----:B------:R-:W-:Y:S01]  /*4c20*/  HADD2.F32 R116, -RZ, R8.H1_H1 ;  /* 0x30000008ff747230 */ /* 0x000fe20000004100 */
[----:B------:R-:W-:Y:S01]  /*4c30*/  LDS.U16 R9, [R121+0x800] ;  /* 0x0008000079097984 */ /* 0x000fe20000000400 */
[----:B------:R-:W-:-:S02]  /*4c40*/  HADD2.F32 R117, -RZ, R20.H0_H0 ;  /* 0x20000014ff757230 */ /* 0x000fc40000004100 */
[----:B------:R-:W-:Y:S01]  /*4c50*/  HADD2.F32 R118, -RZ, R20.H1_H1 ;  /* 0x30000014ff767230 */ /* 0x000fe20000004100 */
[----:B------:R-:W0:Y:S04]  /*4c60*/  LDS.U16 R8, [R121+0xc00] ;  /* 0x000c000079087984 */ /* 0x000e280000000400 */
        /* <DEDUP_REMOVED lines=8> */
[----:B-1----:R-:W-:Y:S02]  /*4cf0*/  PRMT R12, R13, 0x5410, R12 ;  /* 0x000054100d0c7816 */ /* 0x002fe4000000000c */
[----:B------:R-:W-:Y:S01]  /*4d00*/  F2FP.F16.E4M3.UNPACK_B R8, R8.H1 ;  /* 0x00000008ff08723e */ /* 0x000fe200030006ff */
[----:B------:R-:W-:Y:S01]  /*4d10*/  HADD2.F32 R13, -RZ, R9.H1_H1 ;  /* 0x30000009ff0d7230 */ /* 0x000fe20000004100 */
[----:B--2---:R-:W-:-:S03]  /*4d20*/  PRMT R14, R15, 0x5410, R14 ;  /* 0x000054100f0e7816 */ /* 0x004fc6000000000e */
[----:B------:R-:W-:Y:S01]  /*4d30*/  HADD2.F32 R92, -RZ, R8.H1_H1 ;  /* 0x30000008ff5c7230 */ /* 0x000fe20000004100 */
[----:B---3--:R-:W-:Y:S02]  /*4d40*/  PRMT R20, R21, 0x5410, R20 ;  /* 0x0000541015147816 */ /* 0x008fe40000000014 */
[-C--:B------:R-:W-:Y:S02]  /*4d50*/  F2FP.F16.E4M3.UNPACK_B R21, R14.reuse ;  /* 0x0000000eff15723e */ /* 0x080fe400020006ff */
[----:B------:R-:W-:Y:S02]  /*4d60*/  F2FP.F16.E4M3.UNPACK_B R14, R14.H1 ;  /* 0x0000000eff0e723e */ /* 0x000fe400030006ff */
[-C--:B------:R-:W-:Y:S02]  /*4d70*/  F2FP.F16.E4M3.UNPACK_B R95, R20.reuse.H1 ;  /* 0x00000014ff5f723e */ /* 0x080fe400030006ff */
[----:B------:R-:W-:Y:S01]  /*4d80*/  F2FP.F16.E4M3.UNPACK_B R94, R20 ;  /* 0x00000014ff5e723e */ /* 0x000fe200020006ff */
[----:B------:R-:W-:-:S02]  /*4d90*/  HADD2.F32 R20, -RZ, R14.H0_H0 ;  /* 0x2000000eff147230 */ /* 0x000fc40000004100 */
[----:B------:R-:W-:Y:S02]  /*4da0*/  HADD2.F32 R93, -RZ, R14.H1_H1 ;  /* 0x3000000eff5d7230 */ /* 0x000fe40000004100 */
[--C-:B------:R-:W-:Y:S02]  /*4db0*/  HADD2.F32 R14, -RZ, R95.reuse.H0_H0 ;  /* 0x2000005fff0e7230 */ /* 0x100fe40000004100 */
[----:B------:R-:W-:Y:S01]  /*4dc0*/  HADD2.F32 R95, -RZ, R95.H1_H1 ;  /* 0x3000005fff5f7230 */ /* 0x000fe20000004100 */
[----:B------:R-:W-:Y:S02]  /*4dd0*/  WARPGROUP.DEPBAR.LE gsb0, 0x0 ;  /* 0x00008000000079c5 */ /* 0x000fe40000010000 */
[----:B------:R-:W-:Y:S02]  /*4de0*/  F2FP.BF16.F32.PACK_AB R100, R97, R96 ;  /* 0x000000606164723e */ /* 0x000fe400000010ff */
[----:B------:R-:W-:Y:S02]  /*4df0*/  F2FP.BF16.F32.PACK_AB R101, R99, R98 ;  /* 0x000000626365723e */ /* 0x000fe400000010ff */
[----:B------:R-:W-:-:S02]  /*4e00*/  F2FP.BF16.F32.PACK_AB R102, R116, R115 ;  /* 0x000000737466723e */ /* 0x000fc400000010ff */
[----:B------:R-:W-:-:S04]  /*4e10*/  F2FP.BF16.F32.PACK_AB R103, R118, R117 ;  /* 0x000000757667723e */ /* 0x000fc800000010ff */
[----:B------:R-:W-:-:S06]  /*4e20*/  WARPGROUP.ARRIVE ;  /* 0x00000000000079c5 */ /* 0x000fcc0000000000 */
[----:B------:R-:W-:Y:S03]  /*4e30*/  HGMMA.64x64x16.F32.BF16 R24, R100, gdesc[UR8], R24, gsb0 ;  /* 0x00e0000864187df0 */ /* 0x000fe60008001818 */
[----:B------:R-:W-:Y:S02]  /*4e40*/  WARPGROUP.DEPBAR.LE gsb0, 0x0 ;  /* 0x00008000000079c5 */ /* 0x000fe40000010000 */
[----:B------:R-:W-:Y:S01]  /*4e50*/  HADD2.F32 R100, -RZ, R9.H0_H0 ;  /* 0x20000009ff647230 */ /* 0x000fe20000004100 */
[-C--:B------:R-:W-:Y:S01]  /*4e60*/  F2FP.F16.E4M3.UNPACK_B R9, R12.reuse ;  /* 0x0000000cff09723e */ /* 0x080fe200020006ff */
[----:B------:R-:W-:Y:S01]  /*4e70*/  HADD2.F32 R101, -RZ, R8.H0_H0 ;  /* 0x20000008ff657230 */ /* 0x000fe20000004100 */
[----:B------:R-:W-:Y:S01]  /*4e80*/  F2FP.F16.E4M3.UNPACK_B R12, R12.H1 ;  /* 0x0000000cff0c723e */ /* 0x000fe200030006ff */
[----:B------:R-:W-:Y:S01]  /*4e90*/  VIADD R8, R6, 0x206 ;  /* 0x0000020606087836 */ /* 0x000fe20000000000 */
[----:B------:R-:W-:Y:S01]  /*4ea0*/  F2FP.BF16.F32.PACK_AB R100, R13, R100 ;  /* 0x000000640d64723e */ /* 0x000fe200000010ff */
[--C-:B------:R-:W-:Y:S01]  /*4eb0*/  HADD2.F32 R102, -RZ, R9.reuse.H0_H0 ;  /* 0x20000009ff667230 */ /* 0x100fe20000004100 */
[----:B------:R-:W-:Y:S01]  /*4ec0*/  F2FP.BF16.F32.PACK_AB R101, R92, R101 ;  /* 0x000000655c65723e */ /* 0x000fe200000010ff */
[----:B------:R-:W-:Y:S01]  /*4ed0*/  HADD2.F32 R15, -RZ, R9.H1_H1 ;  /* 0x30000009ff0f7230 */ /* 0x000fe20000004100 */
[C---:B------:R-:W-:Y:S01]  /*4ee0*/  R2UR UR6, R8.reuse ;  /* 0x00000000080672ca */ /* 0x040fe200000e0000 */
[----:B------:R-:W-:Y:S01]  /*4ef0*/  IMAD.MOV.U32 R9, RZ, RZ, 0x40000040 ;  /* 0x40000040ff097424 */ /* 0x000fe200078e00ff */
[----:B------:R-:W-:Y:S01]  /*4f00*/  R2UR UR10, R8 ;  /* 0x00000000080a72ca */ /* 0x000fe200000e0000 */
[--C-:B------:R-:W-:Y:S01]  /*4f10*/  HADD2.F32 R103, -RZ, R12.reuse.H0_H0 ;  /* 0x2000000cff677230 */ /* 0x100fe20000004100 */
[----:B------:R-:W-:Y:S01]  /*4f20*/  F2FP.BF16.F32.PACK_AB R102, R15, R102 ;  /* 0x000000660f66723e */ /* 0x000fe200000010ff */
[----:B------:R-:W-:Y:S01]  /*4f30*/  HADD2.F32 R12, -RZ, R12.H1_H1 ;  /* 0x3000000cff0c7230 */ /* 0x000fe20000004100 */
[C---:B------:R-:W-:Y:S01]  /*4f40*/  R2UR UR7, R9.reuse ;  /* 0x00000000090772ca */ /* 0x040fe200000e0000 */
[--C-:B------:R-:W-:Y:S01]  /*4f50*/  HADD2.F32 R6, -RZ, R21.reuse.H0_H0 ;  /* 0x20000015ff067230 */ /* 0x100fe20000004100 */
[----:B------:R-:W-:Y:S01]  /*4f60*/  R2UR UR11, R9 ;  /* 0x00000000090b72ca */ /* 0x000fe200000e0000 */
[----:B------:R-:W-:Y:S01]  /*4f70*/  HADD2.F32 R21, -RZ, R21.H1_H1 ;  /* 0x30000015ff157230 */ /* 0x000fe20000004100 */
[----:B------:R-:W-:Y:S01]  /*4f80*/  F2FP.BF16.F32.PACK_AB R103, R12, R103 ;  /* 0x000000670c67723e */ /* 0x000fe200000010ff */
[----:B------:R-:W-:-:S02]  /*4f90*/  HADD2.F32 R8, -RZ, R94.H0_H0 ;  /* 0x2000005eff087230 */ /* 0x000fc40000004100 */
[----:B------:R-:W-:Y:S01]  /*4fa0*/  HADD2.F32 R9, -RZ, R94.H1_H1 ;  /* 0x3000005eff097230 */ /* 0x000fe20000004100 */
[----:B------:R-:W-:-:S06]  /*4fb0*/  WARPGROUP.ARRIVE ;  /* 0x00000000000079c5 */ /* 0x000fcc0000000000 */
[----:B------:R-:W-:Y:S03]  /*4fc0*/  HGMMA.64x64x16.F32.BF16 R56, R100, gdesc[UR4], R56, gsb0 ;  /* 0x00e0000464387df0 */ /* 0x000fe60008001838 */
[----:B------:R-:W-:Y:S02]  /*4fd0*/  WARPGROUP.DEPBAR.LE gsb0, 0x0 ;  /* 0x00008000000079c5 */ /* 0x000fe40000010000 */
[----:B------:R-:W-:Y:S02]  /*4fe0*/  F2FP.BF16.F32.PACK_AB R100, R21, R6 ;  /* 0x000000061564723e */ /* 0x000fe400000010ff */
[----:B------:R-:W-:Y:S02]  /*4ff0*/  F2FP.BF16.F32.PACK_AB R101, R93, R20 ;  /* 0x000000145d65723e */ /* 0x000fe400000010ff */
[----:B------:R-:W-:Y:S02]  /*5000*/  F2FP.BF16.F32.PACK_AB R102, R9, R8 ;  /* 0x000000080966723e */ /* 0x000fe400000010ff */
[----:B------:R-:W-:-:S04]  /*5010*/  F2FP.BF16.F32.PACK_AB R103, R95, R14 ;  /* 0x0000000e5f67723e */ /* 0x000fc800000010ff */
[----:B------:R-:W-:-:S06]  /*5020*/  WARPGROUP.ARRIVE ;  /* 0x00000000000079c5 */ /* 0x000fcc0000000000 */
[----:B------:R-:W-:Y:S03]  /*5030*/  HGMMA.64x64x16.F32.BF16 R24, R100, gdesc[UR8], R24, gsb0 ;  /* 0x00e0000864187df0 */ /* 0x000fe60008001818 */
[----:B------:R-:W-:Y:S02]  /*5040*/  WARPGROUP.DEPBAR.LE gsb0, 0x0 ;  /* 0x00008000000079c5 */ /* 0x000fe40000010000 */
[----:B------:R-:W-:Y:S05]  /*5050*/  @!P0 BRA `(.L_x_27) ;  /* 0x0000000000048947 */ /* 0x000fea0003800000 */
[----:B------:R-:W-:Y:S01]  /*5060*/  BPT.TRAP 0x1 ;  /* 0x000000040000795c */ /* 0x000fe20000300000 */
.L_x_27:
[----:B------:R-:W-:Y:S01]  /*5070*/  IMAD R6, R5, 0x8, R0 ;  /* 0x0000000805067824 */ /* 0x000fe200078e0200 */
[----:B------:R-:W-:-:S03]  /*5080*/  ISETP.GT.U32.AND P2, PT, R18, 0x1, PT ;  /* 0x000000011200780c */ /* 0x000fc60003f44070 */
[----:B------:R-:W-:-:S05]  /*5090*/  VIADD R6, R6, 0x20 ;  /* 0x0000002006067836 */ /* 0x000fca0000000000 */
[----:B------:R-:W-:-:S04]  /*50a0*/  PRMT R6, RZ, 0x654, R6 ;  /* 0x00000654ff067816 */ /* 0x000fc80000000006 */
[----:B------:R0:W-:Y:S01]  /*50b0*/  SYNCS.ARRIVE.TRANS64.RED.A1T0 RZ, [R6+URZ], RZ ;  /* 0x000000ff06ff79a7 */ /* 0x0001e2000810043f */
[----:B------:R-:W-:Y:S05]  /*50c0*/  @P2 BRA `(.L_x_28) ;  /* 0x0000000000042947 */ /* 0x000fea0003800000 */
[----:B------:R-:W-:Y:S01]  /*50d0*/  BPT.TRAP 0x1 ;  /* 0x000000040000795c */ /* 0x000fe20000300000 */
.L_x_28:
[----:B------:R-:W-:-:S05]  /*50e0*/  VIADD R5, R5, 0x1 ;  /* 0x0000000105057836 */ /* 0x000fca0000000000 */
[----:B------:R-:W-:-:S04]  /*50f0*/  ISETP.NE.AND P2, PT, R5, 0x4, PT ;  /* 0x000000040500780c */ /* 0x000fc80003f45270 */
[----:B------:R-:W-:Y:S01]  /*5100*/  SEL R5, R5, RZ, P2 ;  /* 0x000000ff05057207 */ /* 0x000fe20001000000 */
[----:B------:R-:W-:Y:S08]  /*5110*/  @!P0 BRA `(.L_x_29) ;  /* 0x0000000000048947 */ /* 0x000ff00003800000 */
[----:B------:R-:W-:Y:S01]  /*5120*/  BPT.TRAP 0x1 ;  /* 0x000000040000795c */ /* 0x000fe20000300000 */
.L_x_29:
[----:B------:R-:W-:Y:S04]  /*5130*/  BSSY B0, `(.L_x_30) ;  /* 0x0000004000007945 */ /* 0x000fe80003800000 */
[----:B------:R-:W-:Y:S05]  /*5140*/  @P1 BRA `(.L_x_31) ;  /* 0x0000000000081947 */ /* 0x000fea0003800000 */
[----:B------:R-:W1:Y:S02]  /*5150*/  SYNCS.PHASECHK.TRANS64.TRYWAIT P1, [R10+URZ], R7 ;  /* 0x000000070a0075a7 */ /* 0x000e64000802017f */
[----:B-1----:R-:W-:Y:S05]  /*5160*/  @!P1 BRA `(.L_x_32) ;  /* 0x0000008800349947 */ /* 0x002fea0003800000 */
.L_x_31:
[----:B------:R-:W-:Y:S05]  /*5170*/  BSYNC B0 ;  /* 0x0000000000007941 */ /* 0x000fea0003800000 */
.L_x_30:
[----:B------:R-:W-:Y:S01]  /*5180*/  IMAD.SHL.U32 R118, R4, 0x8000, RZ ;  /* 0x0000800004767824 */ /* 0x000fe200078e00ff */
[C---:B------:R-:W-:Y:S01]  /*5190*/  ISETP.GT.AND P1, PT, R11.reuse, 0x2, PT ;  /* 0x000000020b00780c */ /* 0x040fe20003f24270 */
[----:B------:R-:W-:Y:S02]  /*51a0*/  VIADD R11, R11, 0xffffffff ;  /* 0xffffffff0b0b7836 */ /* 0x000fe40000000000 */
[----:B------:R-:W-:Y:S01]  /*51b0*/  IMAD.IADD R115, R109, 0x1, R118 ;  /* 0x000000016d737824 */ /* 0x000fe200078e0276 */
[----:B------:R-:W-:-:S04]  /*51c0*/  IADD3 R92, R0, R118, R107 ;  /* 0x00000076005c7210 */ /* 0x000fc80007ffe06b */
[----:B------:R-:W-:Y:S01]  /*51d0*/  IADD3 R94, R0, R115, R107 ;  /* 0x00000073005e7210 */ /* 0x000fe20007ffe06b */
[----:B0-----:R-:W-:Y:S04]  /*51e0*/  LDS.U16 R6, [R92+0xc00] ;  /* 0x000c00005c067984 */ /* 0x001fe80000000400 */
[----:B-1----:R-:W0:Y:S04]  /*51f0*/  LDS.U16 R7, [R92+0x800] ;  /* 0x000800005c077984 */ /* 0x002e280000000400 */
[----:B------:R-:W-:Y:S04]  /*5200*/  LDS.U16 R8, [R92+0xc08] ;  /* 0x000c08005c087984 */ /* 0x000fe80000000400 */
[----:B------:R-:W1:Y:S04]  /*5210*/  LDS.U16 R9, [R92+0x808] ;  /* 0x000808005c097984 */ /* 0x000e680000000400 */
[----:B------:R-:W-:Y:S04]  /*5220*/  LDS.U16 R10, [R92+0x4c00] ;  /* 0x004c00005c0a7984 */ /* 0x000fe80000000400 */
[----:B------:R-:W2:Y:S04]  /*5230*/  LDS.U16 R13, [R92+0x4800] ;  /* 0x004800005c0d7984 */ /* 0x000ea80000000400 */
[----:B------:R-:W-:Y:S04]  /*5240*/  LDS.U16 R12, [R92+0x4c08] ;  /* 0x004c08005c0c7984 */ /* 0x000fe80000000400 */
[----:B------:R3:W4:Y:S04]  /*5250*/  LDS.U16 R15, [R92+0x4808] ;  /* 0x004808005c0f7984 */ /* 0x0007280000000400 */
[----:B------:R-:W-:Y:S04]  /*5260*/  LDS.U16 R14, [R94+0xc00] ;  /* 0x000c00005e0e7984 */ /* 0x000fe80000000400 */
[----:B------:R-:W4:Y:S04]  /*5270*/  LDS.U16 R21, [R94+0x800] ;  /* 0x000800005e157984 */ /* 0x000f280000000400 */
[----:B------:R-:W-:Y:S04]  /*5280*/  LDS.U16 R20, [R94+0xc08] ;  /* 0x000c08005e147984 */ /* 0x000fe80000000400 */
[----:B------:R-:W4:Y:S01]  /*5290*/  LDS.U16 R93, [R94+0x808] ;  /* 0x000808005e5d7984 */ /* 0x000f220000000400 */
[----:B0-----:R-:W-:-:S03]  /*52a0*/  PRMT R6, R7, 0x5410, R6 ;  /* 0x0000541007067816 */ /* 0x001fc60000000006 */
[----:B------:R-:W-:Y:S01]  /*52b0*/  LDS.U16 R100, [R94+0x4800] ;  /* 0x004800005e647984 */ /* 0x000fe20000000400 */
[-C--:B---3--:R-:W-:Y:S02]  /*52c0*/  F2FP.F16.E4M3.UNPACK_B R92, R6.reuse ;  /* 0x00000006ff5c723e */ /* 0x088fe400020006ff */
[----:B------:R-:W-:Y:S01]  /*52d0*/  F2FP.F16.E4M3.UNPACK_B R6, R6.H1 ;  /* 0x00000006ff06723e */ /* 0x000fe200030006ff */
[----:B------:R-:W-:Y:S01]  /*52e0*/  LDS.U16 R7, [R94+0x4c08] ;  /* 0x004c08005e077984 */ /* 0x000fe20000000400 */
[----:B-1----:R-:W-:-:S03]  /*52f0*/  PRMT R8, R9, 0x5410, R8 ;  /* 0x0000541009087816 */ /* 0x002fc60000000008 */
[----:B------:R-:W0:Y:S04]  /*5300*/  LDS.U16 R9, [R94+0x4c00] ;  /* 0x004c00005e097984 */ /* 0x000e280000000400 */
[----:B------:R1:W3:Y:S01]  /*5310*/  LDS.U16 R102, [R94+0x4808] ;  /* 0x004808005e667984 */ /* 0x0002e20000000400 */
[----:B--2---:R-:W-:Y:S02]  /*5320*/  PRMT R13, R13, 0x5410, R10 ;  /* 0x000054100d0d7816 */ /* 0x004fe4000000000a */
[----:B----4-:R-:W-:-:S04]  /*5330*/  PRMT R15, R15, 0x5410, R12 ;  /* 0x000054100f0f7816 */ /* 0x010fc8000000000c */
[-C--:B------:R-:W-:Y:S02]  /*5340*/  F2FP.F16.E4M3.UNPACK_B R98, R15.reuse ;  /* 0x0000000fff62723e */ /* 0x080fe400020006ff */
[----:B------:R-:W-:Y:S02]  /*5350*/  F2FP.F16.E4M3.UNPACK_B R15, R15.H1 ;  /* 0x0000000fff0f723e */ /* 0x000fe400030006ff */
[----:B------:R-:W-:Y:S01]  /*5360*/  PRMT R10, R21, 0x5410, R14 ;  /* 0x00005410150a7816 */ /* 0x000fe2000000000e */
[--C-:B------:R-:W-:Y:S02]  /*5370*/  HADD2.F32 R14, -RZ, R92.reuse.H0_H0 ;  /* 0x2000005cff0e7230 */ /* 0x100fe40000004100 */
[----:B------:R-:W-:Y:S01]  /*5380*/  HADD2.F32 R21, -RZ, R92.H1_H1 ;  /* 0x3000005cff157230 */ /* 0x000fe20000004100 */
[-C--:B------:R-:W-:Y:S01]  /*5390*/  F2FP.F16.E4M3.UNPACK_B R92, R13.reuse ;  /* 0x0000000dff5c723e */ /* 0x080fe200020006ff */
[--C-:B------:R-:W-:Y:S01]  /*53a0*/  HADD2.F32 R101, -RZ, R98.reuse.H0_H0 ;  /* 0x20000062ff657230 */ /* 0x100fe20000004100 */
[----:B------:R-:W-:Y:S01]  /*53b0*/  F2FP.F16.E4M3.UNPACK_B R13, R13.H1 ;  /* 0x0000000dff0d723e */ /* 0x000fe200030006ff */
[----:B------:R-:W-:Y:S01]  /*53c0*/  HADD2.F32 R98, -RZ, R98.H1_H1 ;  /* 0x30000062ff627230 */ /* 0x000fe20000004100 */
[----:B------:R-:W-:Y:S01]  /*53d0*/  PRMT R12, R93, 0x5410, R20 ;  /* 0x000054105d0c7816 */ /* 0x000fe20000000014 */
[----:B------:R-:W-:Y:S01]  /*53e0*/  HADD2.F32 R93, -RZ, R6.H0_H0 ;  /* 0x20000006ff5d7230 */ /* 0x000fe20000004100 */
[-C--:B------:R-:W-:Y:S01]  /*53f0*/  F2FP.F16.E4M3.UNPACK_B R20, R8.reuse ;  /* 0x00000008ff14723e */ /* 0x080fe200020006ff */
[--C-:B------:R-:W-:Y:S01]  /*5400*/  HADD2.F32 R96, -RZ, R92.reuse.H0_H0 ;  /* 0x2000005cff607230 */ /* 0x100fe20000004100 */
[----:B------:R-:W-:Y:S01]  /*5410*/  F2FP.F16.E4M3.UNPACK_B R8, R8.H1 ;  /* 0x00000008ff08723e */ /* 0x000fe200030006ff */
[----:B------:R-:W-:Y:S01]  /*5420*/  HADD2.F32 R99, -RZ, R92.H1_H1 ;  /* 0x3000005cff637230 */ /* 0x000fe20000004100 */
[----:B------:R-:W-:Y:S01]  /*5430*/  F2FP.BF16.F32.PACK_AB R92, R21, R14 ;  /* 0x0000000e155c723e */ /* 0x000fe200000010ff */
[--C-:B-1----:R-:W-:Y:S01]  /*5440*/  HADD2.F32 R94, -RZ, R20.reuse.H0_H0 ;  /* 0x20000014ff5e7230 */ /* 0x102fe20000004100 */
[----:B------:R-:W-:Y:S01]  /*5450*/  F2FP.BF16.F32.PACK_AB R98, R98, R101 ;  /* 0x000000656262723e */ /* 0x000fe200000010ff */
[----:B------:R-:W-:Y:S01]  /*5460*/  HADD2.F32 R95, -RZ, R20.H1_H1 ;  /* 0x30000014ff5f7230 */ /* 0x000fe20000004100 */
[----:B------:R-:W-:Y:S01]  /*5470*/  F2FP.BF16.F32.PACK_AB R96, R99, R96 ;  /* 0x000000606360723e */ /* 0x000fe200000010ff */
[--C-:B------:R-:W-:Y:S01]  /*5480*/  HADD2.F32 R20, -RZ, R8.reuse.H0_H0 ;  /* 0x20000008ff147230 */ /* 0x100fe20000004100 */
[----:B0-----:R-:W-:Y:S01]  /*5490*/  PRMT R9, R100, 0x5410, R9 ;  /* 0x0000541064097816 */ /* 0x001fe20000000009 */
[----:B------:R-:W-:Y:S01]  /*54a0*/  HADD2.F32 R97, -RZ, R8.H1_H1 ;  /* 0x30000008ff617230 */ /* 0x000fe20000004100 */
[----:B------:R-:W-:Y:S01]  /*54b0*/  F2FP.BF16.F32.PACK_AB R94, R95, R94 ;  /* 0x0000005e5f5e723e */ /* 0x000fe200000010ff */
[----:B------:R-:W-:-:S02]  /*54c0*/  HADD2.F32 R8, -RZ, R13.H0_H0 ;  /* 0x2000000dff087230 */ /* 0x000fc40000004100 */
[----:B------:R-:W-:Y:S01]  /*54d0*/  HADD2.F32 R13, -RZ, R13.H1_H1 ;  /* 0x3000000dff0d7230 */ /* 0x000fe20000004100 */
[----:B------:R-:W-:Y:S01]  /*54e0*/  F2FP.BF16.F32.PACK_AB R95, R97, R20 ;  /* 0x00000014615f723e */ /* 0x000fe200000010ff */
[----:B------:R-:W-:Y:S02]  /*54f0*/  HADD2.F32 R6, -RZ, R6.H1_H1 ;  /* 0x30000006ff067230 */ /* 0x000fe40000004100 */
[--C-:B------:R-:W-:Y:S01]  /*5500*/  HADD2.F32 R103, -RZ, R15.reuse.H0_H0 ;  /* 0x2000000fff677230 */ /* 0x100fe20000004100 */
[----:B------:R-:W-:Y:S01]  /*5510*/  F2FP.BF16.F32.PACK_AB R97, R13, R8 ;  /* 0x000000080d61723e */ /* 0x000fe200000010ff */
[----:B------:R-:W-:Y:S01]  /*5520*/  HADD2.F32 R116, -RZ, R15.H1_H1 ;  /* 0x3000000fff747230 */ /* 0x000fe20000004100 */
[----:B------:R-:W-:Y:S01]  /*5530*/  F2FP.BF16.F32.PACK_AB R93, R6, R93 ;  /* 0x0000005d065d723e */ /* 0x000fe200000010ff */
[----:B------:R-:W-:Y:S01]  /*5540*/  IMAD.MOV.U32 R13, RZ, RZ, R4 ;  /* 0x000000ffff0d7224 */ /* 0x000fe200078e0004 */
[----:B---3--:R-:W-:Y:S02]  /*5550*/  PRMT R8, R102, 0x5410, R7 ;  /* 0x0000541066087816 */ /* 0x008fe40000000007 */
[----:B------:R-:W-:Y:S01]  /*5560*/  F2FP.BF16.F32.PACK_AB R99, R116, R103 ;  /* 0x000000677463723e */ /* 0x000fe200000010ff */
[----:B------:R-:W-:Y:S06]  /*5570*/  @P1 BRA `(.L_x_33) ;  /* 0xffffffe000341947 */ /* 0x000fec000383ffff */
[----:B------:R-:W-:Y:S02]  /*5580*/  IMAD.MOV.U32 R14, RZ, RZ, R118 ;  /* 0x000000ffff0e7224 */ /* 0x000fe400078e0076 */
[----:B------:R-:W-:-:S07]  /*5590*/  IMAD.MOV.U32 R13, RZ, RZ, R115 ;  /* 0x000000ffff0d7224 */ /* 0x000fce00078e0073 */
.L_x_25:
[----:B------:R-:W-:Y:S01]  /*55a0*/  IMAD.MOV.U32 R7, RZ, RZ, 0x40000040 ;  /* 0x40000040ff077424 */ /* 0x000fe200078e00ff */
[----:B------:R-:W-:Y:S01]  /*55b0*/  LEA R6, R4, UR4, 0xa ;  /* 0x0000000404067c11 */ /* 0x000fe2000f8e50ff */
[----:B------:R-:W-:Y:S05]  /*55c0*/  WARPSYNC.ALL ;  /* 0x0000000000007948 */ /* 0x000fea0003800000 */
[C---:B------:R-:W-:Y:S01]  /*55d0*/  R2UR UR6, R6.reuse ;  /* 0x00000000060672ca */ /* 0x040fe200000e0000 */
[----:B------:R-:W-:Y:S01]  /*55e0*/  WARPGROUP.ARRIVE ;  /* 0x00000000000079c5 */ /* 0x000fe20000000000 */
[----:B------:R-:W-:Y:S01]  /*55f0*/  R2UR UR7, R7 ;  /* 0x00000000070772ca */ /* 0x000fe200000e0000 */
[----:B------:R-:W-:Y:S01]  /*5600*/  IMAD.MOV.U32 R11, RZ, RZ, 0x40000040 ;  /* 0x40000040ff0b7424 */ /* 0x000fe200078e00ff */
[----:B------:R-:W-:-:S02]  /*5610*/  R2UR UR10, R6 ;  /* 0x00000000060a72ca */ /* 0x000fc400000e0000 */
[----:B------:R-:W-:Y:S02]  /*5620*/  R2UR UR11, R7 ;  /* 0x00000000070b72ca */ /* 0x000fe400000e0000 */
[-C--:B------:R-:W-:Y:S02]  /*5630*/  F2FP.F16.E4M3.UNPACK_B R3, R10.reuse ;  /* 0x0000000aff03723e */ /* 0x080fe400020006ff */
[----:B------:R-:W-:Y:S02]  /*5640*/  F2FP.F16.E4M3.UNPACK_B R10, R10.H1 ;  /* 0x0000000aff0a723e */ /* 0x000fe400030006ff */
[-C--:B------:R-:W-:Y:S01]  /*5650*/  F2FP.F16.E4M3.UNPACK_B R4, R12.reuse ;  /* 0x0000000cff04723e */ /* 0x080fe200020006ff */
[--C-:B------:R-:W-:Y:S01]  /*5660*/  HADD2.F32 R100, -RZ, R3.reuse.H0_H0 ;  /* 0x20000003ff647230 */ /* 0x100fe20000004100 */
[----:B------:R-:W-:Y:S01]  /*5670*/  F2FP.F16.E4M3.UNPACK_B R12, R12.H1 ;  /* 0x0000000cff0c723e */ /* 0x000fe200030006ff */
[----:B------:R-:W-:Y:S01]  /*5680*/  HGMMA.64x64x16.F32.BF16 R56, R92, gdesc[UR4], R56, gsb0 ;  /* 0x00e000045c387df0 */ /* 0x000fe20008001838 */
[----:B------:R-:W-:Y:S01]  /*5690*/  HADD2.F32 R101, -RZ, R10.H0_H0 ;  /* 0x2000000aff657230 */ /* 0x000fe20000004100 */
[----:B------:R-:W-:Y:S01]  /*56a0*/  F2FP.F16.E4M3.UNPACK_B R7, R9 ;  /* 0x00000009ff07723e */ /* 0x000fe200020006ff */
[----:B------:R-:W-:Y:S01]  /*56b0*/  HADD2.F32 R21, -RZ, R3.H1_H1 ;  /* 0x30000003ff157230 */ /* 0x000fe20000004100 */
[----:B------:R-:W-:Y:S01]  /*56c0*/  IADD3 R3, R107, R14, R110 ;  /* 0x0000000e6b037210 */ /* 0x000fe20007ffe06e */
[----:B------:R-:W-:Y:S01]  /*56d0*/  HADD2.F32 R102, -RZ, R4.H0_H0 ;  /* 0x20000004ff667230 */ /* 0x000fe20000004100 */
[----:B------:R-:W-:Y:S01]  /*56e0*/  R2UR UR7, R11 ;  /* 0x000000000b0772ca */ /* 0x000fe200000e0000 */
[----:B------:R-:W-:Y:S01]  /*56f0*/  HADD2.F32 R103, -RZ, R12.H0_H0 ;  /* 0x2000000cff677230 */ /* 0x000fe20000004100 */
[----:B------:R-:W-:Y:S01]  /*5700*/  F2FP.BF16.F32.PACK_AB R100, R21, R100 ;  /* 0x000000641564723e */ /* 0x000fe200000010ff */
[----:B------:R-:W-:Y:S01]  /*5710*/  IMAD.IADD R117, R0, 0x1, R3 ;  /* 0x0000000100757824 */ /* 0x000fe200078e0203 */
[----:B------:R-:W-:-:S02]  /*5720*/  F2FP.F16.E4M3.UNPACK_B R115, R8.H1 ;  /* 0x00000008ff73723e */ /* 0x000fc400030006ff */
[----:B------:R-:W-:-:S03]  /*5730*/  IADD3 R13, R107, R13, R110 ;  /* 0x0000000d6b0d7210 */ /* 0x000fc60007ffe06e */
[----:B------:R-:W-:Y:S01]  /*5740*/  HADD2.F32 R116, -RZ, R115.H1_H1 ;  /* 0x30000073ff747230 */ /* 0x000fe20000004100 */
[----:B------:R-:W-:Y:S02]  /*5750*/  WARPGROUP.DEPBAR.LE gsb0, 0x0 ;  /* 0x00008000000079c5 */ /* 0x000fe40000010000 */
[----:B------:R-:W-:Y:S01]  /*5760*/  WARPGROUP.ARRIVE ;  /* 0x00000000000079c5 */ /* 0x000fe20000000000 */
[----:B------:R-:W-:Y:S01]  /*5770*/  HADD2.F32 R94, -RZ, R10.H1_H1 ;  /* 0x3000000aff5e7230 */ /* 0x000fe20000004100 */
[----:B------:R-:W-:Y:S01]  /*5780*/  F2FP.F16.E4M3.UNPACK_B R95, R9.H1 ;  /* 0x00000009ff5f723e */ /* 0x000fe200030006ff */
[----:B------:R-:W-:Y:S02]  /*5790*/  VIADD R10, R6, 0x2 ;  /* 0x00000002060a7836 */ /* 0x000fe40000000000 */
[----:B------:R-:W-:Y:S01]  /*57a0*/  HADD2.F32 R93, -RZ, R4.H1_H1 ;  /* 0x30000004ff5d7230 */ /* 0x000fe20000004100 */
[----:B------:R-:W-:Y:S01]  /*57b0*/  HGMMA.64x64x16.F32.BF16 R24, R96, gdesc[UR8], R24, gsb0 ;  /* 0x00e0000860187df0 */ /* 0x000fe20008001818 */
[----:B------:R-:W-:-:S02]  /*57c0*/  F2FP.BF16.F32.PACK_AB R101, R94, R101 ;  /* 0x000000655e65723e */ /* 0x000fc400000010ff */
[C---:B------:R-:W-:Y:S02]  /*57d0*/  R2UR UR6, R10.reuse ;  /* 0x000000000a0672ca */ /* 0x040fe400000e0000 */
[----:B------:R-:W-:Y:S02]  /*57e0*/  F2FP.BF16.F32.PACK_AB R102, R93, R102 ;  /* 0x000000665d66723e */ /* 0x000fe400000010ff */
[----:B------:R-:W-:Y:S02]  /*57f0*/  R2UR UR10, R10 ;  /* 0x000000000a0a72ca */ /* 0x000fe400000e0000 */
[----:B------:R-:W-:Y:S01]  /*5800*/  R2UR UR11, R11 ;  /* 0x000000000b0b72ca */ /* 0x000fe200000e0000 */
[----:B------:R-:W-:Y:S01]  /*5810*/  HADD2.F32 R11, -RZ, R115.H0_H0 ;  /* 0x20000073ff0b7230 */ /* 0x000fe20000004100 */
[----:B------:R-:W-:Y:S02]  /*5820*/  WARPGROUP.DEPBAR.LE gsb0, 0x0 ;  /* 0x00008000000079c5 */ /* 0x000fe40000010000 */
[----:B------:R-:W-:Y:S01]  /*5830*/  HADD2.F32 R96, -RZ, R12.H1_H1 ;  /* 0x3000000cff607230 */ /* 0x000fe20000004100 */
[----:B------:R-:W-:Y:S01]  /*5840*/  LDS.U16 R3, [R117+0xc00] ;  /* 0x000c000075037984 */ /* 0x000fe20000000400 */
[--C-:B------:R-:W-:Y:S01]  /*5850*/  HADD2.F32 R97, -RZ, R7.reuse.H0_H0 ;  /* 0x20000007ff617230 */ /* 0x100fe20000004100 */
[----:B------:R-:W-:Y:S01]  /*5860*/  F2FP.F16.E4M3.UNPACK_B R99, R8 ;  /* 0x00000008ff63723e */ /* 0x000fe200020006ff */
[----:B------:R-:W-:Y:S01]  /*5870*/  HADD2.F32 R98, -RZ, R7.H1_H1 ;  /* 0x30000007ff627230 */ /* 0x000fe20000004100 */
[----:B------:R-:W-:Y:S01]  /*5880*/  F2FP.BF16.F32.PACK_AB R103, R96, R103 ;  /* 0x000000676067723e */ /* 0x000fe200000010ff */
[----:B------:R-:W0:Y:S01]  /*5890*/  LDS.U16 R4, [R117+0x800] ;  /* 0x0008000075047984 */ /* 0x000e220000000400 */
[----:B------:R-:W-:-:S02]  /*58a0*/  HADD2.F32 R8, -RZ, R95.H0_H0 ;  /* 0x2000005fff087230 */ /* 0x000fc40000004100 */
[----:B------:R-:W-:Y:S01]  /*58b0*/  HADD2.F32 R10, -RZ, R99.H0_H0 ;  /* 0x20000063ff0a7230 */ /* 0x000fe20000004100 */
[----:B------:R-:W-:Y:S01]  /*58c0*/  LDS.U16 R7, [R117+0xc08] ;  /* 0x000c080075077984 */ /* 0x000fe20000000400 */
[----:B------:R-:W-:Y:S02]  /*58d0*/  HADD2.F32 R95, -RZ, R95.H1_H1 ;  /* 0x3000005fff5f7230 */ /* 0x000fe40000004100 */
[----:B------:R-:W-:Y:S01]  /*58e0*/  HADD2.F32 R99, -RZ, R99.H1_H1 ;  /* 0x30000063ff637230 */ /* 0x000fe20000004100 */
[----:B------:R-:W1:Y:S04]  /*58f0*/  LDS.U16 R12, [R117+0x808] ;  /* 0x00080800750c7984 */ /* 0x000e680000000400 */
[----:B------:R-:W-:Y:S04]  /*5900*/  LDS.U16 R9, [R117+0x4c00] ;  /* 0x004c000075097984 */ /* 0x000fe80000000400 */
[----:B------:R-:W2:Y:S04]  /*5910*/  LDS.U16 R20, [R117+0x4800] ;  /* 0x0048000075147984 */ /* 0x000ea80000000400 */
[----:B------:R-:W-:Y:S04]  /*5920*/  LDS.U16 R15, [R117+0x4c08] ;  /* 0x004c0800750f7984 */ /* 0x000fe80000000400 */
[----:B------:R3:W4:Y:S01]  /*5930*/  LDS.U16 R92, [R117+0x4808] ;  /* 0x00480800755c7984 */ /* 0x0007220000000400 */
[----:B------:R-:W-:-:S06]  /*5940*/  WARPGROUP.ARRIVE ;  /* 0x00000000000079c5 */ /* 0x000fcc0000000000 */
[----:B------:R-:W-:Y:S01]  /*5950*/  HGMMA.64x64x16.F32.BF16 R56, R100, gdesc[UR4], R56, gsb0 ;  /* 0x00e0000464387df0 */ /* 0x000fe20008001838 */
[----:B---3--:R-:W-:Y:S01]  /*5960*/  IMAD.MOV.U32 R117, RZ, RZ, 0x40000040 ;  /* 0x40000040ff757424 */ /* 0x008fe200078e00ff */
[----:B0-----:R-:W-:-:S04]  /*5970*/  PRMT R3, R4, 0x5410, R3 ;  /* 0x0000541004037816 */ /* 0x001fc80000000003 */
[-C--:B------:R-:W-:Y:S02]  /*5980*/  F2FP.F16.E4M3.UNPACK_B R4, R3.reuse ;  /* 0x00000003ff04723e */ /* 0x080fe400020006ff */
[----:B------:R-:W-:Y:S02]  /*5990*/  F2FP.F16.E4M3.UNPACK_B R3, R3.H1 ;  /* 0x00000003ff03723e */ /* 0x000fe400030006ff */
[----:B-1----:R-:W-:Y:S01]  /*59a0*/  PRMT R7, R12, 0x5410, R7 ;  /* 0x000054100c077816 */ /* 0x002fe20000000007 */
[----:B------:R-:W-:Y:S01]  /*59b0*/  HADD2.F32 R21, -RZ, R4.H1_H1 ;  /* 0x30000004ff157230 */ /* 0x000fe20000004100 */
[----:B--2---:R-:W-:Y:S02]  /*59c0*/  PRMT R9, R20, 0x5410, R9 ;  /* 0x0000541014097816 */ /* 0x004fe40000000009 */
[----:B----4-:R-:W-:Y:S01]  /*59d0*/  PRMT R15, R92, 0x5410, R15 ;  /* 0x000054105c0f7816 */ /* 0x010fe2000000000f */
[----:B------:R-:W-:-:S03]  /*59e0*/  HADD2.F32 R92, -RZ, R3.H1_H1 ;  /* 0x30000003ff5c7230 */ /* 0x000fc60000004100 */
[----:B------:R-:W-:Y:S01]  /*59f0*/  F2FP.F16.E4M3.UNPACK_B R115, R15.H1 ;  /* 0x0000000fff73723e */ /* 0x000fe200030006ff */
[----:B------:R-:W-:Y:S02]  /*5a00*/  WARPGROUP.DEPBAR.LE gsb0, 0x0 ;  /* 0x00008000000079c5 */ /* 0x000fe40000010000 */
[----:B------:R-:W-:Y:S02]  /*5a10*/  F2FP.BF16.F32.PACK_AB R100, R98, R97 ;  /* 0x000000616264723e */ /* 0x000fe400000010ff */
[----:B------:R-:W-:Y:S01]  /*5a20*/  F2FP.BF16.F32.PACK_AB R101, R95, R8 ;  /* 0x000000085f65723e */ /* 0x000fe200000010ff */
[----:B------:R-:W-:Y:S01]  /*5a30*/  VIADD R8, R6, 0x4 ;  /* 0x0000000406087836 */ /* 0x000fe20000000000 */
[----:B------:R-:W-:Y:S02]  /*5a40*/  F2FP.BF16.F32.PACK_AB R102, R99, R10 ;  /* 0x0000000a6366723e */ /* 0x000fe400000010ff */
[----:B------:R-:W-:Y:S01]  /*5a50*/  F2FP.BF16.F32.PACK_AB R103, R116, R11 ;  /* 0x0000000b7467723e */ /* 0x000fe200000010ff */
[----:B------:R-:W-:Y:S01]  /*5a60*/  IMAD.IADD R116, R0, 0x1, R13 ;  /* 0x0000000100747824 */ /* 0x000fe200078e020d */
[----:B------:R-:W-:-:S02]  /*5a70*/  F2FP.F16.E4M3.UNPACK_B R95, R9.H1 ;  /* 0x00000009ff5f723e */ /* 0x000fc400030006ff */
[----:B------:R-:W-:Y:S01]  /*5a80*/  WARPGROUP.ARRIVE ;  /* 0x00000000000079c5 */ /* 0x000fe20000000000 */
[C---:B------:R-:W-:Y:S02]  /*5a90*/  R2UR UR6, R8.reuse ;  /* 0x00000000080672ca */ /* 0x040fe400000e0000 */
[----:B------:R-:W-:Y:S01]  /*5aa0*/  F2FP.F16.E4M3.UNPACK_B R99, R15 ;  /* 0x0000000fff63723e */ /* 0x000fe200020006ff */
[----:B------:R-:W-:Y:S02]  /*5ab0*/  HADD2.F32 R15, -RZ, R95.H0_H0 ;  /* 0x2000005fff0f7230 */ /* 0x000fe40000004100 */
[----:B------:R-:W-:Y:S01]  /*5ac0*/  HGMMA.64x64x16.F32.BF16 R24, R100, gdesc[UR8], R24, gsb0 ;  /* 0x00e0000864187df0 */ /* 0x000fe20008001818 */
[----:B------:R-:W-:Y:S01]  /*5ad0*/  R2UR UR10, R8 ;  /* 0x00000000080a72ca */ /* 0x000fe200000e0000 */
[----:B------:R-:W-:Y:S02]  /*5ae0*/  HADD2.F32 R8, -RZ, R99.H0_H0 ;  /* 0x20000063ff087230 */ /* 0x000fe40000004100 */
[----:B------:R-:W-:-:S02]  /*5af0*/  HADD2.F32 R98, -RZ, R95.H1_H1 ;  /* 0x3000005fff627230 */ /* 0x000fc40000004100 */
[----:B------:R-:W-:Y:S01]  /*5b00*/  HADD2.F32 R99, -RZ, R99.H1_H1 ;  /* 0x30000063ff637230 */ /* 0x000fe20000004100 */
[----:B------:R-:W-:Y:S02]  /*5b10*/  WARPGROUP.DEPBAR.LE gsb0, 0x0 ;  /* 0x00008000000079c5 */ /* 0x000fe40000010000 */
[----:B------:R-:W-:Y:S01]  /*5b20*/  HADD2.F32 R100, -RZ, R4.H0_H0 ;  /* 0x20000004ff647230 */ /* 0x000fe20000004100 */
[-C--:B------:R-:W-:Y:S01]  /*5b30*/  F2FP.F16.E4M3.UNPACK_B R4, R7.reuse ;  /* 0x00000007ff04723e */ /* 0x080fe200020006ff */
[----:B------:R-:W-:Y:S01]  /*5b40*/  HADD2.F32 R101, -RZ, R3.H0_H0 ;  /* 0x20000003ff657230 */ /* 0x000fe20000004100 */
[----:B------:R-:W-:Y:S01]  /*5b50*/  F2FP.F16.E4M3.UNPACK_B R7, R7.H1 ;  /* 0x00000007ff07723e */ /* 0x000fe200030006ff */
[----:B------:R-:W-:Y:S01]  /*5b60*/  LDS.U16 R10, [R116+0x808] ;  /* 0x00080800740a7984 */ /* 0x000fe20000000400 */
[----:B------:R-:W-:Y:S01]  /*5b70*/  F2FP.F16.E4M3.UNPACK_B R3, R9 ;  /* 0x00000009ff03723e */ /* 0x000fe200020006ff */
[----:B------:R-:W-:Y:S01]  /*5b80*/  IMAD.MOV.U32 R9, RZ, RZ, 0x40000040 ;  /* 0x40000040ff097424 */ /* 0x000fe200078e00ff */
[----:B------:R-:W-:Y:S01]  /*5b90*/  F2FP.BF16.F32.PACK_AB R100, R21, R100 ;  /* 0x000000641564723e */ /* 0x000fe200000010ff */
[--C-:B------:R-:W-:Y:S01]  /*5ba0*/  HADD2.F32 R102, -RZ, R4.reuse.H0_H0 ;  /* 0x20000004ff667230 */ /* 0x100fe20000004100 */
[----:B------:R-:W-:Y:S01]  /*5bb0*/  F2FP.BF16.F32.PACK_AB R101, R92, R101 ;  /* 0x000000655c65723e */ /* 0x000fe200000010ff */
[----:B------:R-:W-:Y:S01]  /*5bc0*/  HADD2.F32 R93, -RZ, R4.H1_H1 ;  /* 0x30000004ff5d7230 */ /* 0x000fe20000004100 */
[----:B------:R-:W-:Y:S01]  /*5bd0*/  R2UR UR7, R9 ;  /* 0x00000000090772ca */ /* 0x000fe200000e0000 */
[--C-:B------:R-:W-:Y:S01]  /*5be0*/  HADD2.F32 R103, -RZ, R7.reuse.H0_H0 ;  /* 0x20000007ff677230 */ /* 0x100fe20000004100 */
[----:B------:R-:W-:Y:S01]  /*5bf0*/  LDS.U16 R4, [R116+0x800] ;  /* 0x0008000074047984 */ /* 0x000fe20000000400 */
[----:B------:R-:W-:Y:S01]  /*5c00*/  HADD2.F32 R94, -RZ, R7.H1_H1 ;  /* 0x30000007ff5e7230 */ /* 0x000fe20000004100 */
[----:B------:R-:W-:Y:S01]  /*5c10*/  F2FP.BF16.F32.PACK_AB R102, R93, R102 ;  /* 0x000000665d66723e */ /* 0x000fe200000010ff */
[--C-:B------:R-:W-:Y:S01]  /*5c20*/  HADD2.F32 R96, -RZ, R3.reuse.H0_H0 ;  /* 0x20000003ff607230 */ /* 0x100fe20000004100 */
[----:B------:R-:W0:Y:S01]  /*5c30*/  LDS.U16 R7, [R116+0xc08] ;  /* 0x000c080074077984 */ /* 0x000e220000000400 */
[----:B------:R-:W-:Y:S01]  /*5c40*/  HADD2.F32 R97, -RZ, R3.H1_H1 ;  /* 0x30000003ff617230 */ /* 0x000fe20000004100 */
[----:B------:R-:W-:-:S02]  /*5c50*/  F2FP.BF16.F32.PACK_AB R103, R94, R103 ;  /* 0x000000675e67723e */ /* 0x000fc400000010ff */
[----:B------:R-:W1:Y:S01]  /*5c60*/  LDS.U16 R3, [R116+0xc00] ;  /* 0x000c000074037984 */ /* 0x000e620000000400 */
[----:B------:R-:W-:Y:S01]  /*5c70*/  R2UR UR11, R9 ;  /* 0x00000000090b72ca */ /* 0x000fe200000e0000 */
[----:B------:R-:W-:Y:S02]  /*5c80*/  HADD2.F32 R9, -RZ, R115.H0_H0 ;  /* 0x20000073ff097230 */ /* 0x000fe40000004100 */
[----:B------:R-:W-:Y:S04]  /*5c90*/  LDS.U16 R11, [R116+0x4c00] ;  /* 0x004c0000740b7984 */ /* 0x000fe80000000400 */
[----:B------:R-:W2:Y:S04]  /*5ca0*/  LDS.U16 R12, [R116+0x4800] ;  /* 0x00480000740c7984 */ /* 0x000ea80000000400 */
[----:B------:R-:W-:Y:S04]  /*5cb0*/  LDS.U16 R13, [R116+0x4c08] ;  /* 0x004c0800740d7984 */ /* 0x000fe80000000400 */
[----:B------:R3:W4:Y:S01]  /*5cc0*/  LDS.U16 R20, [R116+0x4808] ;  /* 0x0048080074147984 */ /* 0x0007220000000400 */
[----:B------:R-:W-:-:S06]  /*5cd0*/  WARPGROUP.ARRIVE ;  /* 0x00000000000079c5 */ /* 0x000fcc0000000000 */
[----:B------:R-:W-:Y:S01]  /*5ce0*/  HGMMA.64x64x16.F32.BF16 R56, R100, gdesc[UR4], R56, gsb0 ;  /* 0x00e0000464387df0 */ /* 0x000fe20008001838 */
[----:B---3--:R-:W-:Y:S01]  /*5cf0*/  HADD2.F32 R116, -RZ, R115.H1_H1 ;  /* 0x30000073ff747230 */ /* 0x008fe20000004100 */
[----:B------:R-:W-:Y:S02]  /*5d00*/  R2UR UR7, R117 ;  /* 0x00000000750772ca */ /* 0x000fe400000e0000 */
[----:B0-----:R-:W-:Y:S02]  /*5d10*/  PRMT R7, R10, 0x5410, R7 ;  /* 0x000054100a077816 */ /* 0x001fe40000000007 */
[----:B-1----:R-:W-:-:S04]  /*5d20*/  PRMT R3, R4, 0x5410, R3 ;  /* 0x0000541004037816 */ /* 0x002fc80000000003 */
[-C--:B------:R-:W-:Y:S02]  /*5d30*/  F2FP.F16.E4M3.UNPACK_B R4, R3.reuse ;  /* 0x00000003ff04723e */ /* 0x080fe400020006ff */
[----:B------:R-:W-:Y:S02]  /*5d40*/  F2FP.F16.E4M3.UNPACK_B R3, R3.H1 ;  /* 0x00000003ff03723e */ /* 0x000fe400030006ff */
[----:B--2---:R-:W-:-:S04]  /*5d50*/  PRMT R11, R12, 0x5410, R11 ;  /* 0x000054100c0b7816 */ /* 0x004fc8000000000b */
[----:B------:R-:W-:Y:S02]  /*5d60*/  F2FP.F16.E4M3.UNPACK_B R92, R11.H1 ;  /* 0x0000000bff5c723e */ /* 0x000fe400030006ff */
[----:B----4-:R-:W-:Y:S01]  /*5d70*/  PRMT R13, R20, 0x5410, R13 ;  /* 0x00005410140d7816 */ /* 0x010fe2000000000d */
[----:B------:R-:W-:-:S03]  /*5d80*/  HADD2.F32 R20, -RZ, R3.H1_H1 ;  /* 0x30000003ff147230 */ /* 0x000fc60000004100 */
[----:B------:R-:W-:Y:S01]  /*5d90*/  F2FP.F16.E4M3.UNPACK_B R95, R13 ;  /* 0x0000000dff5f723e */ /* 0x000fe200020006ff */
[----:B------:R-:W-:Y:S02]  /*5da0*/  WARPGROUP.DEPBAR.LE gsb0, 0x0 ;  /* 0x00008000000079c5 */ /* 0x000fe40000010000 */
[----:B------:R-:W-:Y:S02]  /*5db0*/  F2FP.BF16.F32.PACK_AB R100, R97, R96 ;  /* 0x000000606164723e */ /* 0x000fe400000010ff */
[--C-:B------:R-:W-:Y:S01]  /*5dc0*/  HADD2.F32 R97, -RZ, R95.reuse.H0_H0 ;  /* 0x2000005fff617230 */ /* 0x100fe20000004100 */
[----:B------:R-:W-:Y:S01]  /*5dd0*/  F2FP.BF16.F32.PACK_AB R101, R98, R15 ;  /* 0x0000000f6265723e */ /* 0x000fe200000010ff */
[----:B------:R-:W-:Y:S01]  /*5de0*/  HADD2.F32 R15, -RZ, R4.H1_H1 ;  /* 0x30000004ff0f7230 */ /* 0x000fe20000004100 */
[----:B------:R-:W-:Y:S01]  /*5df0*/  F2FP.BF16.F32.PACK_AB R102, R99, R8 ;  /* 0x000000086366723e */ /* 0x000fe200000010ff */
[----:B------:R-:W-:Y:S01]  /*5e00*/  HADD2.F32 R98, -RZ, R95.H1_H1 ;  /* 0x3000005fff627230 */ /* 0x000fe20000004100 */
[----:B------:R-:W-:Y:S01]  /*5e10*/  F2FP.BF16.F32.PACK_AB R103, R116, R9 ;  /* 0x000000097467723e */ /* 0x000fe200000010ff */
[----:B------:R-:W-:Y:S01]  /*5e20*/  VIADD R116, R6, 0x6 ;  /* 0x0000000606747836 */ /* 0x000fe20000000000 */
[----:B------:R-:W-:Y:S01]  /*5e30*/  F2FP.F16.E4M3.UNPACK_B R96, R13.H1 ;  /* 0x0000000dff60723e */ /* 0x000fe200030006ff */
[--C-:B------:R-:W-:Y:S01]  /*5e40*/  HADD2.F32 R13, -RZ, R92.reuse.H0_H0 ;  /* 0x2000005cff0d7230 */ /* 0x100fe20000004100 */
[----:B------:R-:W-:Y:S01]  /*5e50*/  WARPGROUP.ARRIVE ;  /* 0x00000000000079c5 */ /* 0x000fe20000000000 */
[----:B------:R-:W-:Y:S01]  /*5e60*/  HADD2.F32 R92, -RZ, R92.H1_H1 ;  /* 0x3000005cff5c7230 */ /* 0x000fe20000004100 */
[----:B------:R-:W-:Y:S01]  /*5e70*/  R2UR UR6, R116 ;  /* 0x00000000740672ca */ /* 0x000fe200000e0000 */
[----:B------:R-:W-:-:S02]  /*5e80*/  HADD2.F32 R95, -RZ, R96.H0_H0 ;  /* 0x20000060ff5f7230 */ /* 0x000fc40000004100 */
[----:B------:R-:W-:Y:S01]  /*5e90*/  HADD2.F32 R96, -RZ, R96.H1_H1 ;  /* 0x30000060ff607230 */ /* 0x000fe20000004100 */
[----:B------:R-:W-:Y:S01]  /*5ea0*/  HGMMA.64x64x16.F32.BF16 R24, R100, gdesc[UR8], R24, gsb0 ;  /* 0x00e0000864187df0 */ /* 0x000fe20008001818 */
[----:B------:R-:W-:Y:S01]  /*5eb0*/  R2UR UR10, R116 ;  /* 0x00000000740a72ca */ /* 0x000fe200000e0000 */
[----:B------:R-:W-:Y:S01]  /*5ec0*/  VIADD R116, R6, 0x200 ;  /* 0x0000020006747836 */ /* 0x000fe20000000000 */
[----:B------:R-:W-:Y:S01]  /*5ed0*/  R2UR UR11, R117 ;  /* 0x00000000750b72ca */ /* 0x000fe200000e0000 */
[----:B------:R-:W-:Y:S01]  /*5ee0*/  IMAD.MOV.U32 R117, RZ, RZ, 0x40000040 ;  /* 0x40000040ff757424 */ /* 0x000fe200078e00ff */
[----:B------:R-:W-:Y:S02]  /*5ef0*/  WARPGROUP.DEPBAR.LE gsb0, 0x0 ;  /* 0x00008000000079c5 */ /* 0x000fe40000010000 */
[----:B------:R-:W-:Y:S01]  /*5f00*/  HADD2.F32 R100, -RZ, R4.H0_H0 ;  /* 0x20000004ff647230 */ /* 0x000fe20000004100 */
[-C--:B------:R-:W-:Y:S01]  /*5f10*/  F2FP.F16.E4M3.UNPACK_B R4, R7.reuse ;  /* 0x00000007ff04723e */ /* 0x080fe200020006ff */
[----:B------:R-:W-:Y:S01]  /*5f20*/  HADD2.F32 R101, -RZ, R3.H0_H0 ;  /* 0x20000003ff657230 */ /* 0x000fe20000004100 */
[----:B------:R-:W-:-:S02]  /*5f30*/  F2FP.F16.E4M3.UNPACK_B R7, R7.H1 ;  /* 0x00000007ff07723e */ /* 0x000fc400030006ff */
[----:B------:R-:W-:Y:S01]  /*5f40*/  IADD3 R3, R107, R112, R14 ;  /* 0x000000706b037210 */ /* 0x000fe20007ffe00e */
[--C-:B------:R-:W-:Y:S01]  /*5f50*/  HADD2.F32 R102, -RZ, R4.reuse.H0_H0 ;  /* 0x20000004ff667230 */ /* 0x100fe20000004100 */
[----:B------:R-:W-:Y:S01]  /*5f60*/  F2FP.BF16.F32.PACK_AB R100, R15, R100 ;  /* 0x000000640f64723e */ /* 0x000fe200000010ff */
[----:B------:R-:W-:Y:S01]  /*5f70*/  HADD2.F32 R21, -RZ, R4.H1_H1 ;  /* 0x30000004ff157230 */ /* 0x000fe20000004100 */
[----:B------:R-:W-:Y:S01]  /*5f80*/  F2FP.F16.E4M3.UNPACK_B R4, R11 ;  /* 0x0000000bff04723e */ /* 0x000fe200020006ff */
[--C-:B------:R-:W-:Y:S01]  /*5f90*/  HADD2.F32 R103, -RZ, R7.reuse.H0_H0 ;  /* 0x20000007ff677230 */ /* 0x100fe20000004100 */
[----:B------:R-:W-:Y:S01]  /*5fa0*/  F2FP.BF16.F32.PACK_AB R101, R20, R101 ;  /* 0x000000651465723e */ /* 0x000fe200000010ff */
[----:B------:R-:W-:Y:S01]  /*5fb0*/  HADD2.F32 R14, -RZ, R7.H1_H1 ;  /* 0x30000007ff0e7230 */ /* 0x000fe20000004100 */
[----:B------:R-:W-:Y:S01]  /*5fc0*/  F2FP.BF16.F32.PACK_AB R102, R21, R102 ;  /* 0x000000661566723e */ /* 0x000fe200000010ff */
[----:B------:R-:W-:Y:S02]  /*5fd0*/  IMAD.IADD R99, R0, 0x1, R3 ;  /* 0x0000000100637824 */ /* 0x000fe400078e0203 */
[--C-:B------:R-:W-:Y:S01]  /*5fe0*/  HADD2.F32 R93, -RZ, R4.reuse.H0_H0 ;  /* 0x20000004ff5d7230 */ /* 0x100fe20000004100 */
[----:B------:R-:W-:Y:S01]  /*5ff0*/  F2FP.BF16.F32.PACK_AB R103, R14, R103 ;  /* 0x000000670e67723e */ /* 0x000fe200000010ff */
[----:B------:R-:W-:Y:S01]  /*6000*/  HADD2.F32 R94, -RZ, R4.H1_H1 ;  /* 0x30000004ff5e7230 */ /* 0x000fe20000004100 */
[----:B------:R-:W-:Y:S01]  /*6010*/  LDS.U16 R3, [R99+0xc00] ;  /* 0x000c000063037984 */ /* 0x000fe20000000400 */
[----:B------:R-:W-:-:S03]  /*6020*/  IMAD.IADD R115, R109, 0x1, R99 ;  /* 0x000000016d737824 */ /* 0x000fc600078e0263 */
        /* <DEDUP_REMOVED lines=125> */
[----:B------:R-:W-:Y:S02]  /*6800*/  VIADD R8, R6, 0x204 ;  /* 0x0000020406087836 */ /* 0x000fe40000000000 */
[----:B------:R-:W-:Y:S01]  /*6810*/  HADD2.F32 R14, -RZ, R3.H1_H1 ;  /* 0x30000003ff0e7230 */ /* 0x000fe20000004100 */
[----:B--2---:R-:W-:Y:S01]  /*6820*/  PRMT R11, R12, 0x5410, R11 ;  /* 0x000054100c0b7816 */ /* 0x004fe2000000000b */
[----:B------:R-:W-:Y:S01]  /*6830*/  VIADD R6, R6, 0x206 ;  /* 0x0000020606067836 */ /* 0x000fe20000000000 */
[----:B------:R-:W-:-:S02]  /*6840*/  R2UR UR6, R8 ;  /* 0x00000000080672ca */ /* 0x000fc400000e0000 */
[----:B---3--:R-:W-:Y:S01]  /*6850*/  PRMT R10, R10, 0x5410, R13 ;  /* 0x000054100a0a7816 */ /* 0x008fe2000000000d */
[----:B------:R-:W-:Y:S01]  /*6860*/  HADD2.F32 R13, -RZ, R4.H1_H1 ;  /* 0x30000004ff0d7230 */ /* 0x000fe20000004100 */
[----:B------:R-:W-:Y:S02]  /*6870*/  WARPGROUP.DEPBAR.LE gsb0, 0x0 ;  /* 0x00008000000079c5 */ /* 0x000fe40000010000 */
[----:B------:R-:W-:Y:S02]  /*6880*/  F2FP.BF16.F32.PACK_AB R100, R94, R93 ;  /* 0x0000005d5e64723e */ /* 0x000fe400000010ff */
[----:B------:R-:W-:Y:S01]  /*6890*/  F2FP.BF16.F32.PACK_AB R101, R92, R9 ;  /* 0x000000095c65723e */ /* 0x000fe200000010ff */
[----:B------:R-:W-:Y:S01]  /*68a0*/  IMAD.MOV.U32 R9, RZ, RZ, 0x40000040 ;  /* 0x40000040ff097424 */ /* 0x000fe200078e00ff */
[----:B------:R-:W-:Y:S02]  /*68b0*/  F2FP.BF16.F32.PACK_AB R102, R98, R97 ;  /* 0x000000616266723e */ /* 0x000fe400000010ff */
[----:B------:R-:W-:-:S02]  /*68c0*/  F2FP.BF16.F32.PACK_AB R103, R96, R95 ;  /* 0x0000005f6067723e */ /* 0x000fc400000010ff */
[----:B------:R-:W-:Y:S02]  /*68d0*/  R2UR UR7, R9 ;  /* 0x00000000090772ca */ /* 0x000fe400000e0000 */
[----:B------:R-:W-:-:S06]  /*68e0*/  WARPGROUP.ARRIVE ;  /* 0x00000000000079c5 */ /* 0x000fcc0000000000 */
[----:B------:R-:W-:Y:S01]  /*68f0*/  HGMMA.64x64x16.F32.BF16 R24, R100, gdesc[UR8], R24, gsb0 ;  /* 0x00e0000864187df0 */ /* 0x000fe20008001818 */
[----:B------:R-:W-:Y:S02]  /*6900*/  R2UR UR10, R8 ;  /* 0x00000000080a72ca */ /* 0x000fe400000e0000 */
[----:B------:R-:W-:Y:S01]  /*6910*/  R2UR UR11, R9 ;  /* 0x00000000090b72ca */ /* 0x000fe200000e0000 */
        /* <DEDUP_REMOVED lines=16> */
[----:B------:R-:W-:Y:S01]  /*6a20*/  LDS.U16 R4, [R115+0x800] ;  /* 0x0008000073047984 */ /* 0x000fe20000000400 */
[----:B------:R-:W-:Y:S01]  /*6a30*/  HADD2.F32 R92, -RZ, R3.H1_H1 ;  /* 0x30000003ff5c7230 */ /* 0x000fe20000004100 */
[-C--:B------:R-:W-:Y:S01]  /*6a40*/  F2FP.F16.E4M3.UNPACK_B R3, R10.reuse ;  /* 0x0000000aff03723e */ /* 0x080fe200020006ff */
[--C-:B------:R-:W-:Y:S01]  /*6a50*/  HADD2.F32 R93, -RZ, R11.reuse.H0_H0 ;  /* 0x2000000bff5d7230 */ /* 0x100fe20000004100 */
[----:B------:R-:W-:Y:S01]  /*6a60*/  F2FP.F16.E4M3.UNPACK_B R10, R10.H1 ;  /* 0x0000000aff0a723e */ /* 0x000fe200030006ff */
[----:B------:R-:W-:Y:S01]  /*6a70*/  HADD2.F32 R94, -RZ, R11.H1_H1 ;  /* 0x3000000bff5e7230 */ /* 0x000fe20000004100 */
[----:B------:R-:W-:Y:S01]  /*6a80*/  F2FP.BF16.F32.PACK_AB R103, R20, R103 ;  /* 0x000000671467723e */ /* 0x000fe200000010ff */
[--C-:B------:R-:W-:Y:S01]  /*6a90*/  HADD2.F32 R95, -RZ, R3.reuse.H0_H0 ;  /* 0x20000003ff5f7230 */ /* 0x100fe20000004100 */
[----:B------:R-:W0:Y:S01]  /*6aa0*/  LDS.U16 R7, [R115+0xc08] ;  /* 0x000c080073077984 */ /* 0x000e220000000400 */
[----:B------:R-:W-:-:S02]  /*6ab0*/  HADD2.F32 R96, -RZ, R3.H1_H1 ;  /* 0x30000003ff607230 */ /* 0x000fc40000004100 */
[--C-:B------:R-:W-:Y:S01]  /*6ac0*/  HADD2.F32 R97, -RZ, R10.reuse.H0_H0 ;  /* 0x2000000aff617230 */ /* 0x100fe20000004100 */
[----:B------:R-:W1:Y:S01]  /*6ad0*/  LDS.U16 R3, [R115+0xc00] ;  /* 0x000c000073037984 */ /* 0x000e620000000400 */
[----:B------:R-:W-:-:S03]  /*6ae0*/  HADD2.F32 R98, -RZ, R10.H1_H1 ;  /* 0x3000000aff627230 */ /* 0x000fc60000004100 */
[----:B------:R-:W-:Y:S04]  /*6af0*/  LDS.U16 R9, [R115+0x4c00] ;  /* 0x004c000073097984 */ /* 0x000fe80000000400 */
[----:B------:R-:W2:Y:S04]  /*6b00*/  LDS.U16 R10, [R115+0x4800] ;  /* 0x00480000730a7984 */ /* 0x000ea80000000400 */
[----:B------:R-:W-:Y:S04]  /*6b10*/  LDS.U16 R11, [R115+0x4c08] ;  /* 0x004c0800730b7984 */ /* 0x000fe80000000400 */
[----:B------:R-:W3:Y:S01]  /*6b20*/  LDS.U16 R12, [R115+0x4808] ;  /* 0x00480800730c7984 */ /* 0x000ee20000000400 */
[----:B------:R-:W-:-:S06]  /*6b30*/  WARPGROUP.ARRIVE ;  /* 0x00000000000079c5 */ /* 0x000fcc0000000000 */
[----:B------:R-:W-:Y:S01]  /*6b40*/  HGMMA.64x64x16.F32.BF16 R56, R100, gdesc[UR4], R56, gsb0 ;  /* 0x00e0000464387df0 */ /* 0x000fe20008001838 */
[----:B------:R-:W-:Y:S02]  /*6b50*/  R2UR UR6, R6 ;  /* 0x00000000060672ca */ /* 0x000fe400000e0000 */
[----:B0-----:R-:W-:Y:S02]  /*6b60*/  PRMT R7, R8, 0x5410, R7 ;  /* 0x0000541008077816 */ /* 0x001fe40000000007 */
[----:B-1----:R-:W-:Y:S02]  /*6b70*/  PRMT R3, R4, 0x5410, R3 ;  /* 0x0000541004037816 */ /* 0x002fe40000000003 */
[----:B------:R-:W-:Y:S02]  /*6b80*/  F2FP.F16.E4M3.UNPACK_B R8, R7 ;  /* 0x00000007ff08723e */ /* 0x000fe400020006ff */
[-C--:B------:R-:W-:Y:S02]  /*6b90*/  F2FP.F16.E4M3.UNPACK_B R4, R3.reuse ;  /* 0x00000003ff04723e */ /* 0x080fe400020006ff */
[----:B------:R-:W-:-:S02]  /*6ba0*/  F2FP.F16.E4M3.UNPACK_B R3, R3.H1 ;  /* 0x00000003ff03723e */ /* 0x000fc400030006ff */
[----:B------:R-:W-:Y:S01]  /*6bb0*/  F2FP.F16.E4M3.UNPACK_B R7, R7.H1 ;  /* 0x00000007ff07723e */ /* 0x000fe200030006ff */
[----:B------:R-:W-:Y:S01]  /*6bc0*/  HADD2.F32 R13, -RZ, R4.H1_H1 ;  /* 0x30000004ff0d7230 */ /* 0x000fe20000004100 */
[----:B--2---:R-:W-:-:S04]  /*6bd0*/  PRMT R9, R10, 0x5410, R9 ;  /* 0x000054100a097816 */ /* 0x004fc80000000009 */
[-C--:B------:R-:W-:Y:S02]  /*6be0*/  F2FP.F16.E4M3.UNPACK_B R10, R9.reuse ;  /* 0x00000009ff0a723e */ /* 0x080fe400020006ff */
[----:B---3--:R-:W-:Y:S02]  /*6bf0*/  PRMT R11, R12, 0x5410, R11 ;  /* 0x000054100c0b7816 */ /* 0x008fe4000000000b */
[----:B------:R-:W-:Y:S01]  /*6c00*/  F2FP.F16.E4M3.UNPACK_B R9, R9.H1 ;  /* 0x00000009ff09723e */ /* 0x000fe200030006ff */
[--C-:B------:R-:W-:Y:S01]  /*6c10*/  HADD2.F32 R12, -RZ, R10.reuse.H0_H0 ;  /* 0x2000000aff0c7230 */ /* 0x100fe20000004100 */
[-C--:B------:R-:W-:Y:S01]  /*6c20*/  F2FP.F16.E4M3.UNPACK_B R14, R11.reuse ;  /* 0x0000000bff0e723e */ /* 0x080fe200020006ff */
[----:B------:R-:W-:Y:S01]  /*6c30*/  HADD2.F32 R15, -RZ, R10.H1_H1 ;  /* 0x3000000aff0f7230 */ /* 0x000fe20000004100 */
[----:B------:R-:W-:Y:S01]  /*6c40*/  F2FP.F16.E4M3.UNPACK_B R11, R11.H1 ;  /* 0x0000000bff0b723e */ /* 0x000fe200030006ff */
[--C-:B------:R-:W-:Y:S02]  /*6c50*/  HADD2.F32 R10, -RZ, R9.reuse.H0_H0 ;  /* 0x20000009ff0a7230 */ /* 0x100fe40000004100 */
[----:B------:R-:W-:Y:S01]  /*6c60*/  HADD2.F32 R9, -RZ, R9.H1_H1 ;  /* 0x30000009ff097230 */ /* 0x000fe20000004100 */
[----:B------:R-:W-:-:S02]  /*6c70*/  WARPGROUP.DEPBAR.LE gsb0, 0x0 ;  /* 0x00008000000079c5 */ /* 0x000fc40000010000 */
[----:B------:R-:W-:Y:S02]  /*6c80*/  F2FP.BF16.F32.PACK_AB R100, R92, R21 ;  /* 0x000000155c64723e */ /* 0x000fe400000010ff */
[----:B------:R-:W-:Y:S02]  /*6c90*/  F2FP.BF16.F32.PACK_AB R101, R94, R93 ;  /* 0x0000005d5e65723e */ /* 0x000fe400000010ff */
[----:B------:R-:W-:Y:S02]  /*6ca0*/  F2FP.BF16.F32.PACK_AB R102, R96, R95 ;  /* 0x0000005f6066723e */ /* 0x000fe400000010ff */
[----:B------:R-:W-:-:S04]  /*6cb0*/  F2FP.BF16.F32.PACK_AB R103, R98, R97 ;  /* 0x000000616267723e */ /* 0x000fc800000010ff */
[----:B------:R-:W-:-:S06]  /*6cc0*/  WARPGROUP.ARRIVE ;  /* 0x00000000000079c5 */ /* 0x000fcc0000000000 */
[----:B------:R-:W-:Y:S01]  /*6cd0*/  HGMMA.64x64x16.F32.BF16 R24, R100, gdesc[UR8], R24, gsb0 ;  /* 0x00e0000864187df0 */ /* 0x000fe20008001818 */
[----:B------:R-:W-:Y:S01]  /*6ce0*/  R2UR UR10, R6 ;  /* 0x00000000060a72ca */ /* 0x000fe200000e0000 */
[----:B------:R-:W-:Y:S01]  /*6cf0*/  HADD2.F32 R6, -RZ, R14.H0_H0 ;  /* 0x2000000eff067230 */ /* 0x000fe20000004100 */
[----:B------:R-:W-:Y:S02]  /*6d00*/  WARPGROUP.DEPBAR.LE gsb0, 0x0 ;  /* 0x00008000000079c5 */ /* 0x000fe40000010000 */
[----:B------:R-:W-:Y:S02]  /*6d10*/  HADD2.F32 R100, -RZ, R4.H0_H0 ;  /* 0x20000004ff647230 */ /* 0x000fe40000004100 */
[--C-:B------:R-:W-:Y:S02]  /*6d20*/  HADD2.F32 R101, -RZ, R3.reuse.H0_H0 ;  /* 0x20000003ff657230 */ /* 0x100fe40000004100 */
[----:B------:R-:W-:Y:S01]  /*6d30*/  HADD2.F32 R4, -RZ, R3.H1_H1 ;  /* 0x30000003ff047230 */ /* 0x000fe20000004100 */
[----:B------:R-:W-:Y:S01]  /*6d40*/  F2FP.BF16.F32.PACK_AB R100, R13, R100 ;  /* 0x000000640d64723e */ /* 0x000fe200000010ff */
[----:B------:R-:W-:-:S02]  /*6d50*/  HADD2.F32 R102, -RZ, R8.H0_H0 ;  /* 0x20000008ff667230 */ /* 0x000fc40000004100 */
[----:B------:R-:W-:Y:S01]  /*6d60*/  HADD2.F32 R3, -RZ, R8.H1_H1 ;  /* 0x30000008ff037230 */ /* 0x000fe20000004100 */
[----:B------:R-:W-:Y:S01]  /*6d70*/  F2FP.BF16.F32.PACK_AB R101, R4, R101 ;  /* 0x000000650465723e */ /* 0x000fe200000010ff */
[--C-:B------:R-:W-:Y:S02]  /*6d80*/  HADD2.F32 R103, -RZ, R7.reuse.H0_H0 ;  /* 0x20000007ff677230 */ /* 0x100fe40000004100 */
[----:B------:R-:W-:Y:S01]  /*6d90*/  HADD2.F32 R8, -RZ, R7.H1_H1 ;  /* 0x30000007ff087230 */ /* 0x000fe20000004100 */
[----:B------:R-:W-:Y:S01]  /*6da0*/  F2FP.BF16.F32.PACK_AB R102, R3, R102 ;  /* 0x000000660366723e */ /* 0x000fe200000010ff */
[----:B------:R-:W-:-:S03]  /*6db0*/  IMAD.MOV.U32 R7, RZ, RZ, 0x40000040 ;  /* 0x40000040ff077424 */ /* 0x000fc600078e00ff */
[----:B------:R-:W-:Y:S02]  /*6dc0*/  F2FP.BF16.F32.PACK_AB R103, R8, R103 ;  /* 0x000000670867723e */ /* 0x000fe400000010ff */
[C---:B------:R-:W-:Y:S02]  /*6dd0*/  R2UR UR7, R7.reuse ;  /* 0x00000000070772ca */ /* 0x040fe400000e0000 */
[----:B------:R-:W-:Y:S01]  /*6de0*/  WARPGROUP.ARRIVE ;  /* 0x00000000000079c5 */ /* 0x000fe20000000000 */
[----:B------:R-:W-:Y:S01]  /*6df0*/  R2UR UR11, R7 ;  /* 0x00000000070b72ca */ /* 0x000fe200000e0000 */
[----:B------:R-:W-:Y:S02]  /*6e00*/  HADD2.F32 R7, -RZ, R14.H1_H1 ;  /* 0x3000000eff077230 */ /* 0x000fe40000004100 */
[--C-:B------:R-:W-:Y:S02]  /*6e10*/  HADD2.F32 R14, -RZ, R11.reuse.H0_H0 ;  /* 0x2000000bff0e7230 */ /* 0x100fe40000004100 */
[----:B------:R-:W-:-:S05]  /*6e20*/  HADD2.F32 R11, -RZ, R11.H1_H1 ;  /* 0x3000000bff0b7230 */ /* 0x000fca0000004100 */
        /* <DEDUP_REMOVED lines=11> */
.L_x_34:
[----:B------:R-:W-:Y:S01]  /*6ee0*/  IMAD R5, R5, 0x8, R0 ;  /* 0x0000000805057824 */ /* 0x000fe200078e0200 */
[----:B------:R-:W-:-:S03]  /*6ef0*/  ISETP.GT.U32.AND P1, PT, R18, 0x1, PT ;  /* 0x000000011200780c */ /* 0x000fc60003f24070 */
[----:B------:R-:W-:-:S05]  /*6f00*/  VIADD R5, R5, 0x20 ;  /* 0x0000002005057836 */ /* 0x000fca0000000000 */
[----:B------:R-:W-:-:S04]  /*6f10*/  PRMT R5, RZ, 0x654, R5 ;  /* 0x00000654ff057816 */ /* 0x000fc80000000005 */
[----:B------:R0:W-:Y:S01]  /*6f20*/  SYNCS.ARRIVE.TRANS64.RED.A1T0 RZ, [R5+URZ], RZ ;  /* 0x000000ff05ff79a7 */ /* 0x0001e2000810043f */
[----:B------:R-:W-:Y:S05]  /*6f30*/  @P1 BRA `(.L_x_24) ;  /* 0x0000000000041947 */ /* 0x000fea0003800000 */
[----:B------:R-:W-:Y:S01]  /*6f40*/  BPT.TRAP 0x1 ;  /* 0x000000040000795c */ /* 0x000fe20000300000 */
.L_x_24:
[----:B------:R-:W-:Y:S05]  /*6f50*/  @!P0 BRA `(.L_x_35) ;  /* 0x0000000000048947 */ /* 0x000fea0003800000 */
[----:B------:R-:W-:Y:S01]  /*6f60*/  BPT.TRAP 0x1 ;  /* 0x000000040000795c */ /* 0x000fe20000300000 */
.L_x_35:
[----:B------:R-:W-:Y:S01]  /*6f70*/  UIADD3 UR4, UR45, UR41, URZ ;  /* 0x000000292d047290 */ /* 0x000fe2000fffe03f */
[----:B------:R-:W-:-:S03]  /*6f80*/  ISETP.GT.U32.AND P0, PT, R18, 0x1, PT ;  /* 0x000000011200780c */ /* 0x000fc60003f04070 */
[----:B------:R-:W-:-:S04]  /*6f90*/  USHF.L.U32 UR4, UR4, 0x3, URZ ;  /* 0x0000000304047899 */ /* 0x000fc8000800063f */
[----:B------:R-:W-:-:S06]  /*6fa0*/  ULOP3.LUT UR4, UR4, 0x18, URZ, 0xc0, !UPT ;  /* 0x0000001804047892 */ /* 0x000fcc000f8ec03f */
[----:B------:R-:W-:-:S05]  /*6fb0*/  IMAD.U32 R3, RZ, RZ, UR4 ;  /* 0x00000004ff037e24 */ /* 0x000fca000f8e00ff */
[----:B------:R-:W-:-:S04]  /*6fc0*/  IADD3 R0, R0, 0x20, R3 ;  /* 0x0000002000007810 */ /* 0x000fc80007ffe003 */
[----:B------:R-:W-:-:S04]  /*6fd0*/  PRMT R0, RZ, 0x654, R0 ;  /* 0x00000654ff007816 */ /* 0x000fc80000000000 */
[----:B------:R1:W-:Y:S01]  /*6fe0*/  SYNCS.ARRIVE.TRANS64.RED.A1T0 RZ, [R0+URZ], RZ ;  /* 0x000000ff00ff79a7 */ /* 0x0003e2000810043f */
[----:B------:R-:W-:Y:S05]  /*6ff0*/  @P0 BRA `(.L_x_36) ;  /* 0x0000000000040947 */ /* 0x000fea0003800000 */
[----:B------:R-:W-:Y:S01]  /*7000*/  BPT.TRAP 0x1 ;  /* 0x000000040000795c */ /* 0x000fe20000300000 */
.L_x_36:
[----:B------:R-:W-:Y:S01]  /*7010*/  UIADD3 UR41, UR43, UR41, URZ ;  /* 0x000000292b297290 */ /* 0x000fe2000fffe03f */
[----:B------:R-:W-:Y:S01]  /*7020*/  IMAD.SHL.U32 R23, R23, 0x40, RZ ;  /* 0x0000004017177824 */ /* 0x000fe200078e00ff */
[----:B------:R-:W-:Y:S01]  /*7030*/  ULDC UR6, c[0x0][0x288] ;  /* 0x0000a20000067ab9 */ /* 0x000fe20000000800 */
[----:B------:R-:W-:Y:S01]  /*7040*/  IMAD.SHL.U32 R3, R22, 0x100, RZ ;  /* 0x0000010016037824 */ /* 0x000fe200078e00ff */
[----:B------:R-:W-:Y:S01]  /*7050*/  USHF.R.U32.HI UR4, URZ, 0x2, UR41 ;  /* 0x000000023f047899 */ /* 0x000fe20008011629 */
[----:B-1----:R-:W-:Y:S01]  /*7060*/  IMAD.MOV.U32 R0, RZ, RZ, -0x1 ;  /* 0xffffffffff007424 */ /* 0x002fe200078e00ff */
[----:B------:R-:W-:Y:S01]  /*7070*/  ISETP.GE.AND P0, PT, R23, UR6, PT ;  /* 0x0000000617007c0c */ /* 0x000fe2000bf06270 */
[----:B------:R-:W-:Y:S01]  /*7080*/  ULDC UR7, c[0x0][0x284] ;  /* 0x0000a10000077ab9 */ /* 0x000fe20000000800 */
[----:B------:R-:W-:Y:S02]  /*7090*/  ULOP3.LUT UR4, UR4, 0x1, URZ, 0xc0, !UPT ;  /* 0x0000000104047892 */ /* 0x000fe4000f8ec03f */
[----:B------:R-:W-:Y:S01]  /*70a0*/  UISETP.GT.U32.AND UP1, UPT, UR41, 0x3, UPT ;  /* 0x000000032900788c */ /* 0x000fe2000bf24070 */
[----:B------:R-:W-:Y:S01]  /*70b0*/  ISETP.GE.OR P0, PT, R3, UR7, P0 ;  /* 0x0000000703007c0c */ /* 0x000fe20008706670 */
[----:B------:R-:W-:-:S02]  /*70c0*/  UISETP.NE.U32.AND UP0, UPT, UR4, 0x1, UPT ;  /* 0x000000010400788c */ /* 0x000fc4000bf05070 */
[----:B------:R-:W-:Y:S02]  /*70d0*/  UISETP.LT.U32.AND UP1, UPT, UR43, 0x4, UP1 ;  /* 0x000000042b00788c */ /* 0x000fe40008f21070 */
[----:B------:R-:W-:Y:S02]  /*70e0*/  UISETP.GT.U32.AND UP0, UPT, UR43, 0x3, !UP0 ;  /* 0x000000032b00788c */ /* 0x000fe4000c704070 */
[----:B------:R-:W-:Y:S02]  /*70f0*/  USEL UR5, URZ, 0x1, !UP1 ;  /* 0x000000013f057887 */ /* 0x000fe4000c800000 */
[----:B------:R-:W-:Y:S02]  /*7100*/  USEL UR4, URZ, 0x1, !UP0 ;  /* 0x000000013f047887 */ /* 0x000fe4000c000000 */
[----:B------:R-:W-:Y:S02]  /*7110*/  ULOP3.LUT UR41, UR41, 0x3, URZ, 0xc0, !UPT ;  /* 0x0000000329297892 */ /* 0x000fe4000f8ec03f */
[----:B------:R-:W-:Y:S01]  /*7120*/  ULOP3.LUT UR40, UR4, UR40, UR5, 0x96, !UPT ;  /* 0x0000002804287292 */ /* 0x000fe2000f8e9605 */
[----:B------:R-:W-:Y:S11]  /*7130*/  @P0 BRA `(.L_x_37) ;  /* 0x0000004800300947 */ /* 0x000ff60003800000 */
[----:B------:R-:W1:Y:S01]  /*7140*/  LDC.64 R20, c[0x0][0x7c8] ;  /* 0x0001f200ff147b82 */ /* 0x000e620000000a00 */
[----:B------:R-:W-:Y:S01]  /*7150*/  SHF.R.S32.HI R95, RZ, 0x1f, R88 ;  /* 0x0000001fff5f7819 */ /* 0x000fe20000011458 */
[----:B------:R-:W-:Y:S01]  /*7160*/  ULDC.64 UR4, c[0x0][0x7d0] ;  /* 0x0001f40000047ab9 */ /* 0x000fe20000000a00 */
[----:B------:R-:W-:Y:S01]  /*7170*/  LOP3.LUT R92, R23, R105, RZ, 0xfc, !PT ;  /* 0x00000069175c7212 */ /* 0x000fe200078efcff */
[----:B------:R-:W-:Y:S01]  /*7180*/  IMAD.WIDE R12, R22, 0x100, R90 ;  /* 0x00000100160c7825 */ /* 0x000fe200078e025a */
[----:B------:R-:W-:Y:S02]  /*7190*/  BSSY B0, `(.L_x_37) ;  /* 0x0000486000007945 */ /* 0x000fe40003800000 */
[----:B------:R-:W-:Y:S01]  /*71a0*/  SHF.R.S32.HI R93, RZ, 0x1f, R92 ;  /* 0x0000001fff5d7819 */ /* 0x000fe2000001145c */
[----:B0-----:R-:W-:Y:S02]  /*71b0*/  IMAD R5, R95, UR4, RZ ;  /* 0x000000045f057c24 */ /* 0x001fe4000f8e02ff */
[----:B------:R-:W-:-:S02]  /*71c0*/  IMAD.IADD R94, R114, 0x1, -R3 ;  /* 0x00000001725e7824 */ /* 0x000fc400078e0a03 */
[C---:B------:R-:W-:Y:S02]  /*71d0*/  IMAD R7, R88.reuse, UR5, R5 ;  /* 0x0000000558077c24 */ /* 0x040fe4000f8e0205 */
[----:B------:R-:W-:Y:S01]  /*71e0*/  IMAD.WIDE.U32 R4, R88, UR4, R92 ;  /* 0x0000000458047c25 */ /* 0x000fe2000f8e005c */
[----:B------:R-:W-:-:S03]  /*71f0*/  ULDC.64 UR4, c[0x0][0x7c0] ;  /* 0x0001f00000047ab9 */ /* 0x000fc60000000a00 */
[----:B------:R-:W-:Y:S02]  /*7200*/  IMAD.IADD R5, R5, 0x1, R7 ;  /* 0x0000000105057824 */ /* 0x000fe400078e0207 */
[----:B------:R-:W-:Y:S02]  /*7210*/  IMAD.IADD R3, R106, 0x1, -R23 ;  /* 0x000000016a037824 */ /* 0x000fe400078e0a17 */
[-C--:B-1----:R-:W-:Y:S01]  /*7220*/  IMAD R6, R13, R20.reuse, RZ ;  /* 0x000000140d067224 */ /* 0x082fe200078e02ff */
[C---:B------:R-:W-:Y:S01]  /*7230*/  SHF.L.U64.HI R14, R20.reuse, 0x7, R21 ;  /* 0x00000007140e7819 */ /* 0x040fe20000010215 */
[----:B------:R-:W-:Y:S02]  /*7240*/  IMAD.SHL.U32 R11, R20, 0x80, RZ ;  /* 0x00000080140b7824 */ /* 0x000fe400078e00ff */
[C---:B------:R-:W-:Y:S02]  /*7250*/  IMAD R9, R12.reuse, R21, R6 ;  /* 0x000000150c097224 */ /* 0x040fe400078e0206 */
[----:B------:R-:W-:-:S04]  /*7260*/  IMAD.WIDE.U32 R6, R12, R20, R4 ;  /* 0x000000140c067225 */ /* 0x000fc800078e0004 */
[----:B------:R-:W-:Y:S01]  /*7270*/  IMAD.IADD R5, R7, 0x1, R9 ;  /* 0x0000000107057824 */ /* 0x000fe200078e0209 */
[----:B------:R-:W-:Y:S02]  /*7280*/  LEA R8, P0, R20, R6, 0x3 ;  /* 0x0000000614087211 */ /* 0x000fe400078018ff */
[C---:B------:R-:W-:Y:S02]  /*7290*/  IADD3 R10, P5, R6.reuse, UR4, RZ ;  /* 0x00000004060a7c10 */ /* 0x040fe4000ffbe0ff */
[--C-:B------:R-:W-:Y:S02]  /*72a0*/  IADD3 R6, P3, P4, R6, UR4, R11.reuse ;  /* 0x0000000406067c10 */ /* 0x100fe4000fc7e00b */
[----:B------:R-:W-:Y:S02]  /*72b0*/  IADD3 R4, P1, P2, R8, UR4, R11 ;  /* 0x0000000408047c10 */ /* 0x000fe4000fa3e00b */
[----:B------:R-:W-:Y:S02]  /*72c0*/  IADD3.X R11, R5, UR5, RZ, P5, !PT ;  /* 0x00000005050b7c10 */ /* 0x000fe4000affe4ff */
[----:B-----5:R-:W-:-:S02]  /*72d0*/  FSETP.NEU.AND P5, PT, R104, RZ, PT ;  /* 0x000000ff6800720b */ /* 0x020fc40003fad000 */
[----:B------:R-:W-:Y:S02]  /*72e0*/  LEA.HI.X R9, R20, R5, R21, 0x3, P0 ;  /* 0x0000000514097211 */ /* 0x000fe400000f1c15 */
[----:B------:R-:W-:Y:S02]  /*72f0*/  IADD3 R8, P0, R8, UR4, RZ ;  /* 0x0000000408087c10 */ /* 0x000fe4000ff1e0ff */
[--C-:B------:R-:W-:Y:S02]  /*7300*/  IADD3.X R7, R5, UR5, R14.reuse, P3, P4 ;  /* 0x0000000505077c10 */ /* 0x100fe40009fe840e */
[C---:B------:R-:W-:Y:S02]  /*7310*/  IADD3.X R5, R9.reuse, UR5, R14, P1, P2 ;  /* 0x0000000509057c10 */ /* 0x040fe40008fe440e */
[----:B------:R-:W-:-:S03]  /*7320*/  IADD3.X R9, R9, UR5, RZ, P0, !PT ;  /* 0x0000000509097c10 */ /* 0x000fc600087fe4ff */
[----:B------:R-:W-:Y:S05]  /*7330*/  @!P5 BRA `(.L_x_38) ;  /* 0x00000034009cd947 */ /* 0x000fea0003800000 */
[----:B------:R-:W0:Y:S01]  /*7340*/  LDC.64 R20, c[0x0][0x7b0] ;  /* 0x0001ec00ff147b82 */ /* 0x000e220000000a00 */
[----:B------:R-:W-:Y:S01]  /*7350*/  ULDC.64 UR4, c[0x0][0x7b8] ;  /* 0x0001ee0000047ab9 */ /* 0x000fe20000000a00 */
[----:B------:R-:W-:Y:S01]  /*7360*/  ISETP.GE.AND P0, PT, R94, 0x1, PT ;  /* 0x000000015e00780c */ /* 0x000fe20003f06270 */
[----:B------:R-:W-:Y:S01]  /*7370*/  IMAD R95, R95, UR4, RZ ;  /* 0x000000045f5f7c24 */ /* 0x000fe2000f8e02ff */
[----:B------:R-:W-:Y:S01]  /*7380*/  BSSY B1, `(.L_x_39) ;  /* 0x000000e000017945 */ /* 0x000fe20003800000 */
[C---:B------:R-:W-:Y:S01]  /*7390*/  IMAD.WIDE.U32 R22, R88.reuse, UR4, R92 ;  /* 0x0000000458167c25 */ /* 0x040fe2000f8e005c */
[----:B------:R-:W-:Y:S02]  /*73a0*/  ISETP.LT.OR P3, PT, R3, 0x1, !P0 ;  /* 0x000000010300780c */ /* 0x000fe40004761670 */
[----:B------:R-:W1:Y:S01]  /*73b0*/  LDC.64 R14, c[0x0][0x7a8] ;  /* 0x0001ea00ff0e7b82 */ /* 0x000e620000000a00 */
[----:B------:R-:W-:-:S04]  /*73c0*/  IMAD R95, R88, UR5, R95 ;  /* 0x00000005585f7c24 */ /* 0x000fc8000f8e025f */
[----:B------:R-:W-:Y:S02]  /*73d0*/  IMAD.IADD R23, R23, 0x1, R95 ;  /* 0x0000000117177824 */ /* 0x000fe400078e025f */
[-C--:B0-----:R-:W-:Y:S02]  /*73e0*/  IMAD R88, R13, R20.reuse, RZ ;  /* 0x000000140d587224 */ /* 0x081fe400078e02ff */
[----:B------:R-:W-:-:S04]  /*73f0*/  IMAD.WIDE.U32 R92, R12, R20, R22 ;  /* 0x000000140c5c7225 */ /* 0x000fc800078e0016 */
[----:B------:R-:W-:Y:S01]  /*7400*/  IMAD R88, R12, R21, R88 ;  /* 0x000000150c587224 */ /* 0x000fe200078e0258 */
[----:B-1----:R-:W-:-:S04]  /*7410*/  IADD3 R92, P1, R92, R14, RZ ;  /* 0x0000000e5c5c7210 */ /* 0x002fc80007f3e0ff */
[--C-:B------:R-:W-:Y:S02]  /*7420*/  IADD3.X R93, R15, R93, R88.reuse, P1, !PT ;  /* 0x0000005d0f5d7210 */ /* 0x100fe40000ffe458 */
[----:B------:R-:W-:Y:S01]  /*7430*/  PRMT R88, RZ, 0x7610, R88 ;  /* 0x00007610ff587816 */ /* 0x000fe20000000058 */
[----:B------:R-:W-:Y:S06]  /*7440*/  @P3 BRA `(.L_x_40) ;  /* 0x0000000000043947 */ /* 0x000fec0003800000 */
[----:B------:R0:W5:Y:S02]  /*7450*/  LDG.E.U8 R88, desc[UR36][R92.64] ;  /* 0x000000245c587981 */ /* 0x000164000c1e1100 */
.L_x_40:
[----:B------:R-:W-:Y:S05]  /*7460*/  BSYNC B1 ;  /* 0x0000000000017941 */ /* 0x000fea0003800000 */
.L_x_39:
[----:B-----5:R-:W-:Y:S01]  /*7470*/  LOP3.LUT R88, R88, 0xff, RZ, 0xc0, !PT ;  /* 0x000000ff58587812 */ /* 0x020fe200078ec0ff */
[----:B------:R-:W-:Y:S01]  /*7480*/  BSSY B1, `(.L_x_41) ;  /* 0x000000b000017945 */ /* 0x000fe20003800000 */
[----:B------:R-:W-:Y:S02]  /*7490*/  ISETP.LT.OR P2, PT, R3, 0x2, !P0 ;  /* 0x000000020300780c */ /* 0x000fe40004741670 */
[----:B------:R-:W-:-:S05]  /*74a0*/  F2FP.F16.E4M3.UNPACK_B R88, R88 ;  /* 0x00000058ff58723e */ /* 0x000fca00020006ff */
[----:B------:R-:W-:-:S05]  /*74b0*/  HADD2.F32 R95, -RZ, R88.H0_H0 ;  /* 0x20000058ff5f7230 */ /* 0x000fca0000004100 */
[----:B------:R-:W-:-:S04]  /*74c0*/  FMUL R95, R95, R104 ;  /* 0x000000685f5f7220 */ /* 0x000fc80000400000 */
[----:B------:R-:W-:Y:S01]  /*74d0*/  FFMA R95, R56, R89, R95 ;  /* 0x00000059385f7223 */ /* 0x000fe2000000005f */
[----:B------:R-:W-:-:S04]  /*74e0*/  PRMT R56, RZ, 0x7610, R56 ;  /* 0x00007610ff387816 */ /* 0x000fc80000000038 */
[----:B------:R-:W-:-:S05]  /*74f0*/  F2FP.SATFINITE.E4M3.F32.PACK_AB_MERGE_C R95, RZ, R95, RZ ;  /* 0x0000005fff5f723e */ /* 0x000fca00048070ff */
[----:B------:R1:W-:Y:S01]  /*7500*/  @!P3 STG.E.U8 desc[UR36][R10.64], R95 ;  /* 0x0000005f0a00b986 */ /* 0x0003e2000c101124 */
[----:B------:R-:W-:Y:S05]  /*7510*/  @P2 BRA `(.L_x_42) ;  /* 0x0000000000042947 */ /* 0x000fea0003800000 */
[----:B------:R2:W5:Y:S02]  /*7520*/  LDG.E.U8 R56, desc[UR36][R92.64+0x1] ;  /* 0x000001245c387981 */ /* 0x000564000c1e1100 */
.L_x_42:
[----:B------:R-:W-:Y:S05]  /*7530*/  BSYNC B1 ;  /* 0x0000000000017941 */ /* 0x000fea0003800000 */
.L_x_41:
[----:B-----5:R-:W-:Y:S01]  /*7540*/  LOP3.LUT R56, R56, 0xff, RZ, 0xc0, !PT ;  /* 0x000000ff38387812 */ /* 0x020fe200078ec0ff */
[----:B------:R-:W-:Y:S01]  /*7550*/  BSSY B1, `(.L_x_43) ;  /* 0x0000013000017945 */ /* 0x000fe20003800000 */
[----:B------:R-:W-:Y:S02]  /*7560*/  IADD3 R99, P1, R12, 0x8, RZ ;  /* 0x000000080c637810 */ /* 0x000fe40007f3e0ff */
[----:B------:R-:W-:-:S03]  /*7570*/  F2FP.F16.E4M3.UNPACK_B R56, R56 ;  /* 0x00000038ff38723e */ /* 0x000fc600020006ff */
[----:B------:R-:W-:Y:S01]  /*7580*/  IMAD.X R97, RZ, RZ, R13, P1 ;  /* 0x000000ffff617224 */ /* 0x000fe200008e060d */
[----:B------:R-:W-:Y:S01]  /*7590*/  ISETP.GE.AND P1, PT, R94, 0x9, PT ;  /* 0x000000095e00780c */ /* 0x000fe20003f26270 */
[----:B-1----:R-:W-:Y:S02]  /*75a0*/  HADD2.F32 R95, -RZ, R56.H0_H0 ;  /* 0x20000038ff5f7230 */ /* 0x002fe40000004100 */
[-C--:B------:R-:W-:Y:S01]  /*75b0*/  IMAD R88, R97, R20.reuse, RZ ;  /* 0x0000001461587224 */ /* 0x080fe200078e02ff */
[----:B------:R-:W-:Y:S01]  /*75c0*/  ISETP.LT.OR P4, PT, R3, 0x1, !P1 ;  /* 0x000000010300780c */ /* 0x000fe20004f81670 */
[----:B------:R-:W-:-:S04]  /*75d0*/  IMAD.WIDE.U32 R96, R99, R20, R22 ;  /* 0x0000001463607225 */ /* 0x000fc800078e0016 */
[----:B------:R-:W-:Y:S01]  /*75e0*/  FMUL R56, R95, R104 ;  /* 0x000000685f387220 */ /* 0x000fe20000400000 */
[----:B------:R-:W-:-:S03]  /*75f0*/  IMAD R88, R99, R21, R88 ;  /* 0x0000001563587224 */ /* 0x000fc600078e0258 */
[----:B------:R-:W-:Y:S01]  /*7600*/  FFMA R57, R57, R89, R56 ;  /* 0x0000005939397223 */ /* 0x000fe20000000038 */
[----:B------:R-:W-:-:S04]  /*7610*/  IADD3 R56, P3, R96, R14, RZ ;  /* 0x0000000e60387210 */ /* 0x000fc80007f7e0ff */
[----:B------:R-:W-:Y:S02]  /*7620*/  F2FP.SATFINITE.E4M3.F32.PACK_AB_MERGE_C R95, RZ, R57, RZ ;  /* 0x00000039ff5f723e */ /* 0x000fe400048070ff */
[--C-:B------:R-:W-:Y:S02]  /*7630*/  IADD3.X R57, R15, R97, R88.reuse, P3, !PT ;  /* 0x000000610f397210 */ /* 0x100fe40001ffe458 */
[----:B------:R-:W-:Y:S01]  /*7640*/  PRMT R88, RZ, 0x7610, R88 ;  /* 0x00007610ff587816 */ /* 0x000fe20000000058 */
[----:B------:R1:W-:Y:S01]  /*7650*/  @!P2 STG.E.U8 desc[UR36][R10.64+0x1], R95 ;  /* 0x0000015f0a00a986 */ /* 0x0003e2000c101124 */
[----:B------:R-:W-:Y:S05]  /*7660*/  @P4 BRA `(.L_x_44) ;  /* 0x0000000000044947 */ /* 0x000fea0003800000 */
[----:B------:R3:W5:Y:S02]  /*7670*/  LDG.E.U8 R88, desc[UR36][R56.64] ;  /* 0x0000002438587981 */ /* 0x000764000c1e1100 */
.L_x_44:
[----:B------:R-:W-:Y:S05]  /*7680*/  BSYNC B1 ;  /* 0x0000000000017941 */ /* 0x000fea0003800000 */
.L_x_43:
[----:B-----5:R-:W-:Y:S01]  /*7690*/  LOP3.LUT R88, R88, 0xff, RZ, 0xc0, !PT ;  /* 0x000000ff58587812 */ /* 0x020fe200078ec0ff */
[----:B------:R-:W-:Y:S01]  /*76a0*/  BSSY B1, `(.L_x_45) ;  /* 0x000000b000017945 */ /* 0x000fe20003800000 */
[----:B------:R-:W-:Y:S02]  /*76b0*/  ISETP.LT.OR P2, PT, R3, 0x2, !P1 ;  /* 0x000000020300780c */ /* 0x000fe40004f41670 */
[----:B------:R-:W-:-:S05]  /*76c0*/  F2FP.F16.E4M3.UNPACK_B R88, R88 ;  /* 0x00000058ff58723e */ /* 0x000fca00020006ff */
[----:B-1----:R-:W-:-:S05]  /*76d0*/  HADD2.F32 R95, -RZ, R88.H0_H0 ;  /* 0x20000058ff5f7230 */ /* 0x002fca0000004100 */
[----:B------:R-:W-:-:S04]  /*76e0*/  FMUL R95, R95, R104 ;  /* 0x000000685f5f7220 */ /* 0x000fc80000400000 */
[----:B------:R-:W-:Y:S01]  /*76f0*/  FFMA R95, R58, R89, R95 ;  /* 0x000000593a5f7223 */ /* 0x000fe2000000005f */
[----:B------:R-:W-:-:S04]  /*7700*/  PRMT R58, RZ, 0x7610, R58 ;  /* 0x00007610ff3a7816 */ /* 0x000fc8000000003a */
[----:B------:R-:W-:-:S05]  /*7710*/  F2FP.SATFINITE.E4M3.F32.PACK_AB_MERGE_C R95, RZ, R95, RZ ;  /* 0x0000005fff5f723e */ /* 0x000fca00048070ff */
[----:B------:R1:W-:Y:S01]  /*7720*/  @!P4 STG.E.U8 desc[UR36][R8.64], R95 ;  /* 0x0000005f0800c986 */ /* 0x0003e2000c101124 */
[----:B------:R-:W-:Y:S05]  /*7730*/  @P2 BRA `(.L_x_46) ;  /* 0x0000000000042947 */ /* 0x000fea0003800000 */
[----:B------:R4:W5:Y:S02]  /*7740*/  LDG.E.U8 R58, desc[UR36][R56.64+0x1] ;  /* 0x00000124383a7981 */ /* 0x000964000c1e1100 */
.L_x_46:
[----:B------:R-:W-:Y:S05]  /*7750*/  BSYNC B1 ;  /* 0x0000000000017941 */ /* 0x000fea0003800000 */
.L_x_45:
[----:B-----5:R-:W-:Y:S01]  /*7760*/  LOP3.LUT R58, R58, 0xff, RZ, 0xc0, !PT ;  /* 0x000000ff3a3a7812 */ /* 0x020fe200078ec0ff */
[----:B------:R-:W-:Y:S01]  /*7770*/  BSSY B1, `(.L_x_47) ;  /* 0x000000b000017945 */ /* 0x000fe20003800000 */
[----:B------:R-:W-:Y:S02]  /*7780*/  ISETP.LT.OR P3, PT, R3, 0x9, !P0 ;  /* 0x000000090300780c */ /* 0x000fe40004761670 */
[----:B------:R-:W-:-:S05]  /*7790*/  F2FP.F16.E4M3.UNPACK_B R58, R58 ;  /* 0x0000003aff3a723e */ /* 0x000fca00020006ff */
[----:B-1----:R-:W-:-:S05]  /*77a0*/  HADD2.F32 R95, -RZ, R58.H0_H0 ;  /* 0x2000003aff5f7230 */ /* 0x002fca0000004100 */
[----:B------:R-:W-:-:S04]  /*77b0*/  FMUL R58, R95, R104 ;  /* 0x000000685f3a7220 */ /* 0x000fc80000400000 */
[----:B------:R-:W-:-:S05]  /*77c0*/  FFMA R58, R59, R89, R58 ;  /* 0x000000593b3a7223 */ /* 0x000fca000000003a */
[----:B------:R-:W-:Y:S02]  /*77d0*/  F2FP.SATFINITE.E4M3.F32.PACK_AB_MERGE_C R59, RZ, R58, RZ ;  /* 0x0000003aff3b723e */ /* 0x000fe400048070ff */
[----:B------:R-:W-:-:S03]  /*77e0*/  PRMT R58, RZ, 0x7610, R58 ;  /* 0x00007610ff3a7816 */ /* 0x000fc6000000003a */
[----:B------:R1:W-:Y:S01]  /*77f0*/  @!P2 STG.E.U8 desc[UR36][R8.64+0x1], R59 ;  /* 0x0000013b0800a986 */ /* 0x0003e2000c101124 */
[----:B------:R-:W-:Y:S05]  /*7800*/  @P3 BRA `(.L_x_48) ;  /* 0x0000000000043947 */ /* 0x000fea0003800000 */
[----:B------:R0:W5:Y:S02]  /*7810*/  LDG.E.U8 R58, desc[UR36][R92.64+0x8] ;  /* 0x000008245c3a7981 */ /* 0x000164000c1e1100 */
.L_x_48:
[----:B------:R-:W-:Y:S05]  /*7820*/  BSYNC B1 ;  /* 0x0000000000017941 */ /* 0x000fea0003800000 */
.L_x_47:
[----:B-----5:R-:W-:Y:S01]  /*7830*/  LOP3.LUT R58, R58, 0xff, RZ, 0xc0, !PT ;  /* 0x000000ff3a3a7812 */ /* 0x020fe200078ec0ff */
[----:B------:R-:W-:Y:S01]  /*7840*/  BSSY B1, `(.L_x_49) ;  /* 0x000000b000017945 */ /* 0x000fe20003800000 */
[----:B------:R-:W-:Y:S02]  /*7850*/  ISETP.LT.OR P2, PT, R3, 0xa, !P0 ;  /* 0x0000000a0300780c */ /* 0x000fe40004741670 */
[----:B------:R-:W-:-:S05]  /*7860*/  F2FP.F16.E4M3.UNPACK_B R58, R58 ;  /* 0x0000003aff3a723e */ /* 0x000fca00020006ff */
[----:B-1----:R-:W-:Y:S01]  /*7870*/  HADD2.F32 R59, -RZ, R58.H0_H0 ;  /* 0x2000003aff3b7230 */ /* 0x002fe20000004100 */
[----:B------:R-:W-:-:S04]  /*7880*/  PRMT R58, RZ, 0x7610, R58 ;  /* 0x00007610ff3a7816 */ /* 0x000fc8000000003a */
[----:B------:R-:W-:-:S04]  /*7890*/  FMUL R59, R59, R104 ;  /* 0x000000683b3b7220 */ /* 0x000fc80000400000 */
[----:B------:R-:W-:-:S05]  /*78a0*/  FFMA R59, R60, R89, R59 ;  /* 0x000000593c3b7223 */ /* 0x000fca000000003b */
[----:B------:R-:W-:-:S05]  /*78b0*/  F2FP.SATFINITE.E4M3.F32.PACK_AB_MERGE_C R59, RZ, R59, RZ ;  /* 0x0000003bff3b723e */ /* 0x000fca00048070ff */
[----:B------:R1:W-:Y:S01]  /*78c0*/  @!P3 STG.E.U8 desc[UR36][R10.64+0x8], R59 ;  /* 0x0000083b0a00b986 */ /* 0x0003e2000c101124 */
[----:B------:R-:W-:Y:S05]  /*78d0*/  @P2 BRA `(.L_x_50) ;  /* 0x0000000000042947 */ /* 0x000fea0003800000 */
[----:B------:R0:W5:Y:S02]  /*78e0*/  LDG.E.U8 R58, desc[UR36][R92.64+0x9] ;  /* 0x000009245c3a7981 */ /* 0x000164000c1e1100 */
.L_x_50:
[----:B------:R-:W-:Y:S05]  /*78f0*/  BSYNC B1 ;  /* 0x0000000000017941 */ /* 0x000fea0003800000 */
.L_x_49:
        /* <DEDUP_REMOVED lines=12> */
.L_x_52:
[----:B------:R-:W-:Y:S05]  /*79c0*/  BSYNC B1 ;  /* 0x0000000000017941 */ /* 0x000fea0003800000 */
.L_x_51:
        /* <DEDUP_REMOVED lines=12> */
.L_x_54:
[----:B------:R-:W-:Y:S05]  /*7a90*/  BSYNC B1 ;  /* 0x0000000000017941 */ /* 0x000fea0003800000 */
.L_x_53:
        /* <DEDUP_REMOVED lines=12> */
.L_x_56:
[----:B------:R-:W-:Y:S05]  /*7b60*/  BSYNC B1 ;  /* 0x0000000000017941 */ /* 0x000fea0003800000 */
.L_x_55:
        /* <DEDUP_REMOVED lines=12> */
.L_x_58:
[----:B------:R-:W-:Y:S05]  /*7c30*/  BSYNC B1 ;  /* 0x0000000000017941 */ /* 0x000fea0003800000 */
.L_x_57:
        /* <DEDUP_REMOVED lines=12> */
.L_x_60:
[----:B------:R-:W-:Y:S05]  /*7d00*/  BSYNC B1 ;  /* 0x0000000000017941 */ /* 0x000fea0003800000 */
.L_x_59:
        /* <DEDUP_REMOVED lines=12> */
.L_x_62:
[----:B------:R-:W-:Y:S05]  /*7dd0*/  BSYNC B1 ;  /* 0x0000000000017941 */ /* 0x000fea0003800000 */
.L_x_61:
        /* <DEDUP_REMOVED lines=12> */
.L_x_64:
[----:B------:R-:W-:Y:S05]  /*7ea0*/  BSYNC B1 ;  /* 0x0000000000017941 */ /* 0x000fea0003800000 */
.L_x_63:
        /* <DEDUP_REMOVED lines=12> */
.L_x_66:
[----:B------:R-:W-:Y:S05]  /*7f70*/  BSYNC B1 ;  /* 0x0000000000017941 */ /* 0x000fea0003800000 */
.L_x_65:
        /* <DEDUP_REMOVED lines=12> */
.L_x_68:
[----:B------:R-:W-:Y:S05]  /*8040*/  BSYNC B1 ;  /* 0x0000000000017941 */ /* 0x000fea0003800000 */
.L_x_67:
        /* <DEDUP_REMOVED lines=12> */
.L_x_70:
[----:B------:R-:W-:Y:S05]  /*8110*/  BSYNC B1 ;  /* 0x0000000000017941 */ /* 0x000fea0003800000 */
.L_x_69:
        /* <DEDUP_REMOVED lines=12> */
.L_x_72:
[----:B------:R-:W-:Y:S05]  /*81e0*/  BSYNC B1 ;  /* 0x0000000000017941 */ /* 0x000fea0003800000 */
.L_x_71:
        /* <DEDUP_REMOVED lines=12> */
.L_x_74:
[----:B------:R-:W-:Y:S05]  /*82b0*/  BSYNC B1 ;  /* 0x0000000000017941 */ /* 0x000fea0003800000 */
.L_x_73:
        /* <DEDUP_REMOVED lines=12> */
.L_x_76:
[----:B------:R-:W-:Y:S05]  /*8380*/  BSYNC B1 ;  /* 0x0000000000017941 */ /* 0x000fea0003800000 */
.L_x_75:
        /* <DEDUP_REMOVED lines=12> */
.L_x_78:
[----:B------:R-:W-:Y:S05]  /*8450*/  BSYNC B1 ;  /* 0x0000000000017941 */ /* 0x000fea0003800000 */
.L_x_77:
        /* <DEDUP_REMOVED lines=12> */
.L_x_80:
[----:B------:R-:W-:Y:S05]  /*8520*/  BSYNC B1 ;  /* 0x0000000000017941 */ /* 0x000fea0003800000 */
.L_x_79:
        /* <DEDUP_REMOVED lines=12> */
.L_x_82:
[----:B------:R-:W-:Y:S05]  /*85f0*/  BSYNC B1 ;  /* 0x0000000000017941 */ /* 0x000fea0003800000 */
.L_x_81:
        /* <DEDUP_REMOVED lines=12> */
.L_x_84:
[----:B------:R-:W-:Y:S05]  /*86c0*/  BSYNC B1 ;  /* 0x0000000000017941 */ /* 0x000fea0003800000 */
.L_x_83:
        /* <DEDUP_REMOVED lines=12> */
.L_x_86:
[----:B------:R-:W-:Y:S05]  /*8790*/  BSYNC B1 ;  /* 0x0000000000017941 */ /* 0x000fea0003800000 */
.L_x_85:
        /* <DEDUP_REMOVED lines=12> */
.L_x_88:
[----:B------:R-:W-:Y:S05]  /*8860*/  BSYNC B1 ;  /* 0x0000000000017941 */ /* 0x000fea0003800000 */
.L_x_87:
        /* <DEDUP_REMOVED lines=12> */
.L_x_90:
[----:B------:R-:W-:Y:S05]  /*8930*/  BSYNC B1 ;  /* 0x0000000000017941 */ /* 0x000fea0003800000 */
.L_x_89:
        /* <DEDUP_REMOVED lines=12> */
.L_x_92:
[----:B------:R-:W-:Y:S05]  /*8a00*/  BSYNC B1 ;  /* 0x0000000000017941 */ /* 0x000fea0003800000 */
.L_x_91:
        /* <DEDUP_REMOVED lines=12> */
.L_x_94:
[----:B------:R-:W-:Y:S05]  /*8ad0*/  BSYNC B1 ;  /* 0x0000000000017941 */ /* 0x000fea0003800000 */
.L_x_93:
        /* <DEDUP_REMOVED lines=12> */
.L_x_96:
[----:B------:R-:W-:Y:S05]  /*8ba0*/  BSYNC B1 ;  /* 0x0000000000017941 */ /* 0x000fea0003800000 */
.L_x_95:
        /* <DEDUP_REMOVED lines=12> */
.L_x_98:
[----:B------:R-:W-:Y:S05]  /*8c70*/  BSYNC B1 ;  /* 0x0000000000017941 */ /* 0x000fea0003800000 */
.L_x_97:
        /* <DEDUP_REMOVED lines=12> */
.L_x_100:
[----:B------:R-:W-:Y:S05]  /*8d40*/  BSYNC B1 ;  /* 0x0000000000017941 */ /* 0x000fea0003800000 */
.L_x_99:
[----:B-----5:R-:W-:Y:S01]  /*8d50*/  LOP3.LUT R58, R58, 0xff, RZ, 0xc0, !PT ;  /* 0x000000ff3a3a7812 */ /* 0x020fe200078ec0ff */
[----:B------:R-:W-:Y:S01]  /*8d60*/  BSSY B1, `(.L_x_101) ;  /* 0x000000b000017945 */ /* 0x000fe20003800000 */
[----:B------:R-:W-:Y:S02]  /*8d70*/  ISETP.LT.OR P1, PT, R3, 0x3a, !P1 ;  /* 0x0000003a0300780c */ /* 0x000fe40004f21670 */
[----:B------:R-:W-:Y:S02]  /*8d80*/  F2FP.F16.E4M3.UNPACK_B R58, R58 ;  /* 0x0000003aff3a723e */ /* 0x000fe400020006ff */
[----:B-1----:R-:W-:-:S03]  /*8d90*/  PRMT R10, RZ, 0x7610, R10 ;  /* 0x00007610ff0a7816 */ /* 0x002fc6000000000a */
[----:B------:R-:W-:-:S05]  /*8da0*/  HADD2.F32 R11, -RZ, R58.H0_H0 ;  /* 0x2000003aff0b7230 */ /* 0x000fca0000004100 */
[----:B------:R-:W-:-:S04]  /*8db0*/  FMUL R11, R11, R104 ;  /* 0x000000680b0b7220 */ /* 0x000fc80000400000 */
[----:B------:R-:W-:-:S05]  /*8dc0*/  FFMA R11, R86, R89, R11 ;  /* 0x00000059560b7223 */ /* 0x000fca000000000b */
[----:B------:R-:W-:-:S05]  /*8dd0*/  F2FP.SATFINITE.E4M3.F32.PACK_AB_MERGE_C R11, RZ, R11, RZ ;  /* 0x0000000bff0b723e */ /* 0x000fca00048070ff */
[----:B------:R1:W-:Y:S01]  /*8de0*/  @!P2 STG.E.U8 desc[UR36][R8.64+0x38], R11 ;  /* 0x0000380b0800a986 */ /* 0x0003e2000c101124 */
[----:B------:R-:W-:Y:S05]  /*8df0*/  @P1 BRA `(.L_x_102) ;  /* 0x0000000000041947 */ /* 0x000fea0003800000 */
[----:B------:R0:W5:Y:S02]  /*8e00*/  LDG.E.U8 R10, desc[UR36][R56.64+0x39] ;  /* 0x00003924380a7981 */ /* 0x000164000c1e1100 */
.L_x_102:
[----:B------:R-:W-:Y:S05]  /*8e10*/  BSYNC B1 ;  /* 0x0000000000017941 */ /* 0x000fea0003800000 */
.L_x_101:
[----:B-----5:R-:W-:Y:S01]  /*8e20*/  LOP3.LUT R10, R10, 0xff, RZ, 0xc0, !PT ;  /* 0x000000ff0a0a7812 */ /* 0x020fe200078ec0ff */
[----:B------:R-:W-:Y:S01]  /*8e30*/  BSSY B1, `(.L_x_103) ;  /* 0x0000013000017945 */ /* 0x000fe20003800000 */
[----:B0--34-:R-:W-:Y:S02]  /*8e40*/  IADD3 R57, P0, R12, 0x80, RZ ;  /* 0x000000800c397810 */ /* 0x019fe40007f1e0ff */
[----:B------:R-:W-:-:S03]  /*8e50*/  F2FP.F16.E4M3.UNPACK_B R10, R10 ;  /* 0x0000000aff0a723e */ /* 0x000fc600020006ff */
[----:B------:R-:W-:Y:S01]  /*8e60*/  IMAD.X R59, RZ, RZ, R13, P0 ;  /* 0x000000ffff3b7224 */ /* 0x000fe200000e060d */
[----:B------:R-:W-:Y:S01]  /*8e70*/  ISETP.GE.AND P0, PT, R94, 0x81, PT ;  /* 0x000000815e00780c */ /* 0x000fe20003f06270 */
[----:B-1----:R-:W-:Y:S02]  /*8e80*/  HADD2.F32 R11, -RZ, R10.H0_H0 ;  /* 0x2000000aff0b7230 */ /* 0x002fe40000004100 */
[----:B------:R-:W-:Y:S01]  /*8e90*/  IMAD R58, R59, R20, RZ ;  /* 0x000000143b3a7224 */ /* 0x000fe200078e02ff */
[----:B------:R-:W-:Y:S02]  /*8ea0*/  ISETP.LT.OR P3, PT, R3, 0x1, !P0 ;  /* 0x000000010300780c */ /* 0x000fe40004761670 */
[----:B------:R-:W-:Y:S01]  /*8eb0*/  FMUL R56, R11, R104 ;  /* 0x000000680b387220 */ /* 0x000fe20000400000 */
[----:B------:R-:W-:-:S04]  /*8ec0*/  IMAD.WIDE.U32 R10, R57, R20, R22 ;  /* 0x00000014390a7225 */ /* 0x000fc800078e0016 */
[----:B------:R-:W-:Y:S01]  /*8ed0*/  FFMA R56, R87, R89, R56 ;  /* 0x0000005957387223 */ /* 0x000fe20000000038 */
[----:B------:R-:W-:Y:S01]  /*8ee0*/  IMAD R58, R57, R21, R58 ;  /* 0x00000015393a7224 */ /* 0x000fe200078e023a */
[----:B------:R-:W-:-:S03]  /*8ef0*/  IADD3 R10, P2, R10, R14, RZ ;  /* 0x0000000e0a0a7210 */ /* 0x000fc60007f5e0ff */
[----:B------:R-:W-:Y:S02]  /*8f00*/  F2FP.SATFINITE.E4M3.F32.PACK_AB_MERGE_C R57, RZ, R56, RZ ;  /* 0x00000038ff39723e */ /* 0x000fe400048070ff */
[----:B------:R-:W-:Y:S02]  /*8f10*/  IADD3.X R11, R15, R11, R58, P2, !PT ;  /* 0x0000000b0f0b7210 */ /* 0x000fe400017fe43a */
[----:B------:R-:W-:Y:S01]  /*8f20*/  PRMT R56, RZ, 0x7610, R56 ;  /* 0x00007610ff387816 */ /* 0x000fe20000000038 */
[----:B------:R0:W-:Y:S01]  /*8f30*/  @!P1 STG.E.U8 desc[UR36][R8.64+0x39], R57 ;  /* 0x0000393908009986 */ /* 0x0001e2000c101124 */
[----:B------:R-:W-:Y:S05]  /*8f40*/  @P3 BRA `(.L_x_104) ;  /* 0x0000000000043947 */ /* 0x000fea0003800000 */
[----:B------:R1:W5:Y:S02]  /*8f50*/  LDG.E.U8 R56, desc[UR36][R10.64] ;  /* 0x000000240a387981 */ /* 0x000364000c1e1100 */
.L_x_104:
[----:B------:R-:W-:Y:S05]  /*8f60*/  BSYNC B1 ;  /* 0x0000000000017941 */ /* 0x000fea0003800000 */
.L_x_103:
[----:B-----5:R-:W-:Y:S01]  /*8f70*/  LOP3.LUT R56, R56, 0xff, RZ, 0xc0, !PT ;  /* 0x000000ff38387812 */ /* 0x020fe200078ec0ff */
[----:B------:R-:W-:Y:S01]  /*8f80*/  BSSY B1, `(.L_x_105) ;  /* 0x000000b000017945 */ /* 0x000fe20003800000 */
[----:B------:R-:W-:Y:S02]  /*8f90*/  ISETP.LT.OR P2, PT, R3, 0x2, !P0 ;  /* 0x000000020300780c */ /* 0x000fe40004741670 */
[----:B------:R-:W-:Y:S02]  /*8fa0*/  F2FP.F16.E4M3.UNPACK_B R56, R56 ;  /* 0x00000038ff38723e */ /* 0x000fe400020006ff */
[----:B0-----:R-:W-:-:S03]  /*8fb0*/  PRMT R8, RZ, 0x7610, R8 ;  /* 0x00007610ff087816 */ /* 0x001fc60000000008 */
[----:B------:R-:W-:-:S05]  /*8fc0*/  HADD2.F32 R9, -RZ, R56.H0_H0 ;  /* 0x20000038ff097230 */ /* 0x000fca0000004100 */
[----:B------:R-:W-:-:S04]  /*8fd0*/  FMUL R9, R9, R104 ;  /* 0x0000006809097220 */ /* 0x000fc80000400000 */
[----:B------:R-:W-:-:S05]  /*8fe0*/  FFMA R9, R24, R89, R9 ;  /* 0x0000005918097223 */ /* 0x000fca0000000009 */
[----:B------:R-:W-:-:S05]  /*8ff0*/  F2FP.SATFINITE.E4M3.F32.PACK_AB_MERGE_C R9, RZ, R9, RZ ;  /* 0x00000009ff09723e */ /* 0x000fca00048070ff */
[----:B------:R0:W-:Y:S01]  /*9000*/  @!P3 STG.E.U8 desc[UR36][R6.64], R9 ;  /* 0x000000090600b986 */ /* 0x0001e2000c101124 */
[----:B------:R-:W-:Y:S05]  /*9010*/  @P2 BRA `(.L_x_106) ;  /* 0x0000000000042947 */ /* 0x000fea0003800000 */
[----:B------:R3:W5:Y:S02]  /*9020*/  LDG.E.U8 R8, desc[UR36][R10.64+0x1] ;  /* 0x000001240a087981 */ /* 0x000764000c1e1100 */
.L_x_106:
[----:B------:R-:W-:Y:S05]  /*9030*/  BSYNC B1 ;  /* 0x0000000000017941 */ /* 0x000fea0003800000 */
.L_x_105:
[----:B-----5:R-:W-:Y:S01]  /*9040*/  LOP3.LUT R8, R8, 0xff, RZ, 0xc0, !PT ;  /* 0x000000ff08087812 */ /* 0x020fe200078ec0ff */
[----:B------:R-:W-:Y:S01]  /*9050*/  BSSY B1, `(.L_x_107) ;  /* 0x0000013000017945 */ /* 0x000fe20003800000 */
[----:B------:R-:W-:Y:S02]  /*9060*/  IADD3 R57, P1, R12, 0x88, RZ ;  /* 0x000000880c397810 */ /* 0x000fe40007f3e0ff */
[----:B------:R-:W-:-:S03]  /*9070*/  F2FP.F16.E4M3.UNPACK_B R8, R8 ;  /* 0x00000008ff08723e */ /* 0x000fc600020006ff */
[----:B------:R-:W-:Y:S01]  /*9080*/  IMAD.X R13, RZ, RZ, R13, P1 ;  /* 0x000000ffff0d7224 */ /* 0x000fe200008e060d */
[----:B------:R-:W-:Y:S01]  /*9090*/  ISETP.GE.AND P1, PT, R94, 0x89, PT ;  /* 0x000000895e00780c */ /* 0x000fe20003f26270 */
[----:B0-----:R-:W-:Y:S02]  /*90a0*/  HADD2.F32 R9, -RZ, R8.H0_H0 ;  /* 0x20000008ff097230 */ /* 0x001fe40000004100 */
        /* <DEDUP_REMOVED lines=8> */
[----:B------:R-:W-:Y:S02]  /*9130*/  IADD3.X R15, R15, R23, R12, P3, !PT ;  /* 0x000000170f0f7210 */ /* 0x000fe40001ffe40c */
[----:B------:R-:W-:Y:S01]  /*9140*/  PRMT R8, RZ, 0x7610, R8 ;  /* 0x00007610ff087816 */ /* 0x000fe20000000008 */
[----:B------:R0:W-:Y:S01]  /*9150*/  @!P2 STG.E.U8 desc[UR36][R6.64+0x1], R9 ;  /* 0x000001090600a986 */ /* 0x0001e2000c101124 */
[----:B------:R-:W-:Y:S05]  /*9160*/  @P4 BRA `(.L_x_108) ;  /* 0x0000000000044947 */ /* 0x000fea0003800000 */
[----:B------:R4:W5:Y:S02]  /*9170*/  LDG.E.U8 R8, desc[UR36][R14.64] ;  /* 0x000000240e087981 */ /* 0x000964000c1e1100 */
.L_x_108:
[----:B------:R-:W-:Y:S05]  /*9180*/  BSYNC B1 ;  /* 0x0000000000017941 */ /* 0x000fea0003800000 */
.L_x_107:
[----:B-----5:R-:W-:Y:S01]  /*9190*/  LOP3.LUT R8, R8, 0xff, RZ, 0xc0, !PT ;  /* 0x000000ff08087812 */ /* 0x020fe200078ec0ff */
[----:B------:R-:W-:Y:S01]  /*91a0*/  BSSY B1, `(.L_x_109) ;  /* 0x000000b000017945 */ /* 0x000fe20003800000 */
[----:B------:R-:W-:Y:S02]  /*91b0*/  ISETP.LT.OR P2, PT, R3, 0x2, !P1 ;  /* 0x000000020300780c */ /* 0x000fe40004f41670 */
[----:B------:R-:W-:-:S05]  /*91c0*/  F2FP.F16.E4M3.UNPACK_B R8, R8 ;  /* 0x00000008ff08723e */ /* 0x000fca00020006ff */
[----:B0-----:R-:W-:Y:S01]  /*91d0*/  HADD2.F32 R9, -RZ, R8.H0_H0 ;  /* 0x20000008ff097230 */ /* 0x001fe20000004100 */
[----:B------:R-:W-:-:S04]  /*91e0*/  PRMT R8, RZ, 0x7610, R8 ;  /* 0x00007610ff087816 */ /* 0x000fc80000000008 */
[----:B------:R-:W-:-:S04]  /*91f0*/  FMUL R9, R9, R104 ;  /* 0x0000006809097220 */ /* 0x000fc80000400000 */
[----:B------:R-:W-:-:S05]  /*9200*/  FFMA R9, R26, R89, R9 ;  /* 0x000000591a097223 */ /* 0x000fca0000000009 */
[----:B------:R-:W-:-:S05]  /*9210*/  F2FP.SATFINITE.E4M3.F32.PACK_AB_MERGE_C R9, RZ, R9, RZ ;  /* 0x00000009ff09723e */ /* 0x000fca00048070ff */
[----:B------:R0:W-:Y:S01]  /*9220*/  @!P4 STG.E.U8 desc[UR36][R4.64], R9 ;  /* 0x000000090400c986 */ /* 0x0001e2000c101124 */
[----:B------:R-:W-:Y:S05]  /*9230*/  @P2 BRA `(.L_x_110) ;  /* 0x0000000000042947 */ /* 0x000fea0003800000 */
[----:B------:R0:W5:Y:S02]  /*9240*/  LDG.E.U8 R8, desc[UR36][R14.64+0x1] ;  /* 0x000001240e087981 */ /* 0x000164000c1e1100 */
.L_x_110:
[----:B------:R-:W-:Y:S05]  /*9250*/  BSYNC B1 ;  /* 0x0000000000017941 */ /* 0x000fea0003800000 */
.L_x_109:
[----:B-----5:R-:W-:Y:S01]  /*9260*/  LOP3.LUT R8, R8, 0xff, RZ, 0xc0, !PT ;  /* 0x000000ff08087812 */ /* 0x020fe200078ec0ff */
[----:B------:R-:W-:Y:S01]  /*9270*/  BSSY B1, `(.L_x_111) ;  /* 0x000000b000017945 */ /* 0x000fe20003800000 */
[----:B------:R-:W-:Y:S02]  /*9280*/  ISETP.LT.OR P3, PT, R3, 0x9, !P0 ;  /* 0x000000090300780c */ /* 0x000fe40004761670 */
[----:B------:R-:W-:-:S05]  /*9290*/  F2FP.F16.E4M3.UNPACK_B R8, R8 ;  /* 0x00000008ff08723e */ /* 0x000fca00020006ff */
[----:B0-----:R-:W-:-:S05]  /*92a0*/  HADD2.F32 R9, -RZ, R8.H0_H0 ;  /* 0x20000008ff097230 */ /* 0x001fca0000004100 */
[----:B------:R-:W-:-:S04]  /*92b0*/  FMUL R8, R9, R104 ;  /* 0x0000006809087220 */ /* 0x000fc80000400000 */
[----:B------:R-:W-:-:S05]  /*92c0*/  FFMA R8, R27, R89, R8 ;  /* 0x000000591b087223 */ /* 0x000fca0000000008 */
[----:B------:R-:W-:Y:S02]  /*92d0*/  F2FP.SATFINITE.E4M3.F32.PACK_AB_MERGE_C R9, RZ, R8, RZ ;  /* 0x00000008ff09723e */ /* 0x000fe400048070ff */
[----:B------:R-:W-:-:S03]  /*92e0*/  PRMT R8, RZ, 0x7610, R8 ;  /* 0x00007610ff087816 */ /* 0x000fc60000000008 */
[----:B------:R0:W-:Y:S01]  /*92f0*/  @!P2 STG.E.U8 desc[UR36][R4.64+0x1], R9 ;  /* 0x000001090400a986 */ /* 0x0001e2000c101124 */
[----:B------:R-:W-:Y:S05]  /*9300*/  @P3 BRA `(.L_x_112) ;  /* 0x0000000000043947 */ /* 0x000fea0003800000 */
[----:B------:R0:W5:Y:S02]  /*9310*/  LDG.E.U8 R8, desc[UR36][R10.64+0x8] ;  /* 0x000008240a087981 */ /* 0x000164000c1e1100 */
.L_x_112:
[----:B------:R-:W-:Y:S05]  /*9320*/  BSYNC B1 ;  /* 0x0000000000017941 */ /* 0x000fea0003800000 */
.L_x_111:
        /* <DEDUP_REMOVED lines=12> */
.L_x_114:
[----:B------:R-:W-:Y:S05]  /*93f0*/  BSYNC B1 ;  /* 0x0000000000017941 */ /* 0x000fea0003800000 */
.L_x_113:
        /* <DEDUP_REMOVED lines=12> */
.L_x_116:
[----:B------:R-:W-:Y:S05]  /*94c0*/  BSYNC B1 ;  /* 0x0000000000017941 */ /* 0x000fea0003800000 */
.L_x_115:
        /* <DEDUP_REMOVED lines=12> */
.L_x_118:
[----:B------:R-:W-:Y:S05]  /*9590*/  BSYNC B1 ;  /* 0x0000000000017941 */ /* 0x000fea0003800000 */
.L_x_117:
        /* <DEDUP_REMOVED lines=12> */
.L_x_120:
[----:B------:R-:W-:Y:S05]  /*9660*/  BSYNC B1 ;  /* 0x0000000000017941 */ /* 0x000fea0003800000 */
.L_x_119:
        /* <DEDUP_REMOVED lines=12> */
.L_x_122:
[----:B------:R-:W-:Y:S05]  /*9730*/  BSYNC B1 ;  /* 0x0000000000017941 */ /* 0x000fea0003800000 */
.L_x_121:
        /* <DEDUP_REMOVED lines=12> */
.L_x_124:
[----:B------:R-:W-:Y:S05]  /*9800*/  BSYNC B1 ;  /* 0x0000000000017941 */ /* 0x000fea0003800000 */
.L_x_123:
        /* <DEDUP_REMOVED lines=12> */
.L_x_126:
[----:B------:R-:W-:Y:S05]  /*98d0*/  BSYNC B1 ;  /* 0x0000000000017941 */ /* 0x000fea0003800000 */
.L_x_125:
        /* <DEDUP_REMOVED lines=12> */
.L_x_128:
[----:B------:R-:W-:Y:S05]  /*99a0*/  BSYNC B1 ;  /* 0x0000000000017941 */ /* 0x000fea0003800000 */
.L_x_127:
        /* <DEDUP_REMOVED lines=12> */
.L_x_130:
[----:B------:R-:W-:Y:S05]  /*9a70*/  BSYNC B1 ;  /* 0x0000000000017941 */ /* 0x000fea0003800000 */
.L_x_129:
        /* <DEDUP_REMOVED lines=12> */
.L_x_132:
[----:B------:R-:W-:Y:S05]  /*9b40*/  BSYNC B1 ;  /* 0x0000000000017941 */ /* 0x000fea0003800000 */
.L_x_131:
        /* <DEDUP_REMOVED lines=12> */
.L_x_134:
[----:B------:R-:W-:Y:S05]  /*9c10*/  BSYNC B1 ;  /* 0x0000000000017941 */ /* 0x000fea0003800000 */
.L_x_133:
        /* <DEDUP_REMOVED lines=12> */
.L_x_136:
[----:B------:R-:W-:Y:S05]  /*9ce0*/  BSYNC B1 ;  /* 0x0000000000017941 */ /* 0x000fea0003800000 */
.L_x_135:
        /* <DEDUP_REMOVED lines=12> */
.L_x_138:
[----:B------:R-:W-:Y:S05]  /*9db0*/  BSYNC B1 ;  /* 0x0000000000017941 */ /* 0x000fea0003800000 */
.L_x_137:
        /* <DEDUP_REMOVED lines=12> */
.L_x_140:
[----:B------:R-:W-:Y:S05]  /*9e80*/  BSYNC B1 ;  /* 0x0000000000017941 */ /* 0x000fea0003800000 */
.L_x_139:
        /* <DEDUP_REMOVED lines=12> */
.L_x_142:
[----:B------:R-:W-:Y:S05]  /*9f50*/  BSYNC B1 ;  /* 0x0000000000017941 */ /* 0x000fea0003800000 */
.L_x_141:
        /* <DEDUP_REMOVED lines=12> */
.L_x_144:
[----:B------:R-:W-:Y:S05]  /*a020*/  BSYNC B1 ;  /* 0x0000000000017941 */ /* 0x000fea0003800000 */
.L_x_143:
        /* <DEDUP_REMOVED lines=12> */
.L_x_146:
[----:B------:R-:W-:Y:S05]  /*a0f0*/  BSYNC B1 ;  /* 0x0000000000017941 */ /* 0x000fea0003800000 */
.L_x_145:
        /* <DEDUP_REMOVED lines=12> */
.L_x_148:
[----:B------:R-:W-:Y:S05]  /*a1c0*/  BSYNC B1 ;  /* 0x0000000000017941 */ /* 0x000fea0003800000 */
.L_x_147:
        /* <DEDUP_REMOVED lines=12> */
.L_x_150:
[----:B------:R-:W-:Y:S05]  /*a290*/  BSYNC B1 ;  /* 0x0000000000017941 */ /* 0x000fea0003800000 */
.L_x_149:
        /* <DEDUP_REMOVED lines=12> */
.L_x_152:
[----:B------:R-:W-:Y:S05]  /*a360*/  BSYNC B1 ;  /* 0x0000000000017941 */ /* 0x000fea0003800000 */
.L_x_151:
        /* <DEDUP_REMOVED lines=12> */
.L_x_154:
[----:B------:R-:W-:Y:S05]  /*a430*/  BSYNC B1 ;  /* 0x0000000000017941 */ /* 0x000fea0003800000 */
.L_x_153:
        /* <DEDUP_REMOVED lines=12> */
.L_x_156:
[----:B------:R-:W-:Y:S05]  /*a500*/  BSYNC B1 ;  /* 0x0000000000017941 */ /* 0x000fea0003800000 */
.L_x_155:
        /* <DEDUP_REMOVED lines=12> */
.L_x_158:
[----:B------:R-:W-:Y:S05]  /*a5d0*/  BSYNC B1 ;  /* 0x0000000000017941 */ /* 0x000fea0003800000 */
.L_x_157:
        /* <DEDUP_REMOVED lines=12> */
.L_x_160:
[----:B------:R-:W-:Y:S05]  /*a6a0*/  BSYNC B1 ;  /* 0x0000000000017941 */ /* 0x000fea0003800000 */
.L_x_159:
        /* <DEDUP_REMOVED lines=12> */
.L_x_162:
[----:B------:R-:W-:Y:S05]  /*a770*/  BSYNC B1 ;  /* 0x0000000000017941 */ /* 0x000fea0003800000 */
.L_x_161:
        /* <DEDUP_REMOVED lines=12> */
.L_x_164:
[----:B------:R-:W-:Y:S05]  /*a840*/  BSYNC B1 ;  /* 0x0000000000017941 */ /* 0x000fea0003800000 */
.L_x_163:
[----:B-----5:R-:W-:Y:S01]  /*a850*/  LOP3.LUT R8, R8, 0xff, RZ, 0xc0, !PT ;  /* 0x000000ff08087812 */ /* 0x020fe200078ec0ff */
[----:B------:R-:W-:Y:S01]  /*a860*/  BSSY B1, `(.L_x_165) ;  /* 0x000000b000017945 */ /* 0x000fe20003800000 */
[----:B------:R-:W-:Y:S02]  /*a870*/  ISETP.LT.OR P1, PT, R3, 0x3a, !P1 ;  /* 0x0000003a0300780c */ /* 0x000fe40004f21670 */
[----:B------:R-:W-:Y:S02]  /*a880*/  F2FP.F16.E4M3.UNPACK_B R8, R8 ;  /* 0x00000008ff08723e */ /* 0x000fe400020006ff */
[----:B------:R-:W-:-:S03]  /*a890*/  PRMT R3, RZ, 0x7610, R3 ;  /* 0x00007610ff037816 */ /* 0x000fc60000000003 */
[----:B0-----:R-:W-:-:S05]  /*a8a0*/  HADD2.F32 R7, -RZ, R8.H0_H0 ;  /* 0x20000008ff077230 */ /* 0x001fca0000004100 */
[----:B------:R-:W-:-:S04]  /*a8b0*/  FMUL R7, R7, R104 ;  /* 0x0000006807077220 */ /* 0x000fc80000400000 */
[----:B------:R-:W-:-:S05]  /*a8c0*/  FFMA R7, R54, R89, R7 ;  /* 0x0000005936077223 */ /* 0x000fca0000000007 */
[----:B------:R-:W-:-:S05]  /*a8d0*/  F2FP.SATFINITE.E4M3.F32.PACK_AB_MERGE_C R7, RZ, R7, RZ ;  /* 0x00000007ff07723e */ /* 0x000fca00048070ff */
[----:B------:R0:W-:Y:S01]  /*a8e0*/  @!P2 STG.E.U8 desc[UR36][R4.64+0x38], R7 ;  /* 0x000038070400a986 */ /* 0x0001e2000c101124 */
[----:B------:R-:W-:Y:S05]  /*a8f0*/  @P1 BRA `(.L_x_166) ;  /* 0x0000000000041947 */ /* 0x000fea0003800000 */
[----:B------:R0:W5:Y:S02]  /*a900*/  LDG.E.U8 R3, desc[UR36][R14.64+0x39] ;  /* 0x000039240e037981 */ /* 0x000164000c1e1100 */
.L_x_166:
[----:B------:R-:W-:Y:S05]  /*a910*/  BSYNC B1 ;  /* 0x0000000000017941 */ /* 0x000fea0003800000 */
.L_x_165:
[----:B------:R-:W-:Y:S05]  /*a920*/  @P1 BRA `(.L_x_167) ;  /* 0x0000001000301947 */ /* 0x000fea0003800000 */
[----:B-----5:R-:W-:-:S04]  /*a930*/  LOP3.LUT R3, R3, 0xff, RZ, 0xc0, !PT ;  /* 0x000000ff03037812 */ /* 0x020fc800078ec0ff */
[----:B------:R-:W-:-:S05]  /*a940*/  F2FP.F16.E4M3.UNPACK_B R3, R3 ;  /* 0x00000003ff03723e */ /* 0x000fca00020006ff */
[----:B------:R-:W-:-:S05]  /*a950*/  HADD2.F32 R3, -RZ, R3.H0_H0 ;  /* 0x20000003ff037230 */ /* 0x000fca0000004100 */
[----:B------:R-:W-:-:S04]  /*a960*/  FMUL R6, R3, R104 ;  /* 0x0000006803067220 */ /* 0x000fc80000400000 */
[----:B------:R-:W-:-:S05]  /*a970*/  FFMA R6, R55, R89, R6 ;  /* 0x0000005937067223 */ /* 0x000fca0000000006 */
[----:B------:R-:W-:-:S05]  /*a980*/  F2FP.SATFINITE.E4M3.F32.PACK_AB_MERGE_C R3, RZ, R6, RZ ;  /* 0x00000006ff03723e */ /* 0x000fca00048070ff */
[----:B------:R0:W-:Y:S01]  /*a990*/  STG.E.U8 desc[UR36][R4.64+0x39], R3 ;  /* 0x0000390304007986 */ /* 0x0001e2000c101124 */
[----:B------:R-:W-:Y:S05]  /*a9a0*/  BRA `(.L_x_167) ;  /* 0x0000001000107947 */ /* 0x000fea0003800000 */
.L_x_38:
[----:B------:R-:W-:Y:S01]  /*a9b0*/  ISETP.GE.AND P2, PT, R94, 0x1, PT ;  /* 0x000000015e00780c */ /* 0x000fe20003f46270 */
[-C--:B------:R-:W-:Y:S01]  /*a9c0*/  FMUL R56, R56, R89.reuse ;  /* 0x0000005938387220 */ /* 0x080fe20000400000 */
[----:B------:R-:W-:Y:S01]  /*a9d0*/  ISETP.GE.AND P1, PT, R94, 0x9, PT ;  /* 0x000000095e00780c */ /* 0x000fe20003f26270 */
[-C--:B------:R-:W-:Y:S01]  /*a9e0*/  FMUL R57, R57, R89.reuse ;  /* 0x0000005939397220 */ /* 0x080fe20000400000 */
[----:B------:R-:W-:Y:S01]  /*a9f0*/  ISETP.LT.OR P0, PT, R3, 0x1, !P2 ;  /* 0x000000010300780c */ /* 0x000fe20005701670 */
[-C--:B------:R-:W-:Y:S01]  /*aa00*/  FMUL R58, R58, R89.reuse ;  /* 0x000000593a3a7220 */ /* 0x080fe20000400000 */
[----:B------:R-:W-:Y:S01]  /*aa10*/  F2FP.SATFINITE.E4M3.F32.PACK_AB_MERGE_C R13, RZ, R56, RZ ;  /* 0x00000038ff0d723e */ /* 0x000fe200048070ff */
[-C--:B------:R-:W-:Y:S01]  /*aa20*/  FMUL R59, R59, R89.reuse ;  /* 0x000000593b3b7220 */ /* 0x080fe20000400000 */
[C---:B------:R-:W-:Y:S01]  /*aa30*/  ISETP.LT.OR P3, PT, R3.reuse, 0x2, !P2 ;  /* 0x000000020300780c */ /* 0x040fe20005761670 */
[-C--:B------:R-:W-:Y:S01]  /*aa40*/  FMUL R60, R60, R89.reuse ;  /* 0x000000593c3c7220 */ /* 0x080fe20000400000 */
[----:B------:R-:W-:Y:S01]  /*aa50*/  ISETP.LT.OR P4, PT, R3, 0x1, !P1 ;  /* 0x000000010300780c */ /* 0x000fe20004f81670 */
[-C--:B------:R-:W-:Y:S01]  /*aa60*/  FMUL R61, R61, R89.reuse ;  /* 0x000000593d3d7220 */ /* 0x080fe20000400000 */
[----:B------:R-:W-:Y:S01]  /*aa70*/  ISETP.LT.OR P5, PT, R3, 0x2, !P1 ;  /* 0x000000020300780c */ /* 0x000fe20004fa1670 */
[----:B------:R-:W-:Y:S01]  /*aa80*/  FMUL R62, R62, R89 ;  /* 0x000000593e3e7220 */ /* 0x000fe20000400000 */
[----:B------:R-:W-:Y:S01]  /*aa90*/  F2FP.SATFINITE.E4M3.F32.PACK_AB_MERGE_C R57, RZ, R57, RZ ;  /* 0x00000039ff39723e */ /* 0x000fe200048070ff */
[-C--:B------:R-:W-:Y:S01]  /*aaa0*/  FMUL R63, R63, R89.reuse ;  /* 0x000000593f3f7220 */ /* 0x080fe20000400000 */
[----:B------:R-:W-:Y:S01]  /*aab0*/  F2FP.SATFINITE.E4M3.F32.PACK_AB_MERGE_C R15, RZ, R58, RZ ;  /* 0x0000003aff0f723e */ /* 0x000fe200048070ff */
[----:B------:R0:W-:Y:S01]  /*aac0*/  @!P0 STG.E.U8 desc[UR36][R10.64], R13 ;  /* 0x0000000d0a008986 */ /* 0x0001e2000c101124 */
[----:B------:R-:W-:Y:S01]  /*aad0*/  ISETP.LT.OR P0, PT, R3, 0x9, !P2 ;  /* 0x000000090300780c */ /* 0x000fe20005701670 */
[----:B------:R-:W-:Y:S01]  /*aae0*/  FMUL R64, R64, R89 ;  /* 0x0000005940407220 */ /* 0x000fe20000400000 */
[----:B------:R-:W-:Y:S01]  /*aaf0*/  F2FP.SATFINITE.E4M3.F32.PACK_AB_MERGE_C R59, RZ, R59, RZ ;  /* 0x0000003bff3b723e */ /* 0x000fe200048070ff */
[----:B------:R-:W-:Y:S01]  /*ab00*/  @!P3 STG.E.U8 desc[UR36][R10.64+0x1], R57 ;  /* 0x000001390a00b986 */ /* 0x000fe2000c101124 */
[----:B------:R-:W-:Y:S01]  /*ab10*/  F2FP.SATFINITE.E4M3.F32.PACK_AB_MERGE_C R21, RZ, R60, RZ ;  /* 0x0000003cff15723e */ /* 0x000fe200048070ff */
[-C--:B------:R-:W-:Y:S01]  /*ab20*/  FMUL R65, R65, R89.reuse ;  /* 0x0000005941417220 */ /* 0x080fe20000400000 */
[C---:B------:R-:W-:Y:S01]  /*ab30*/  ISETP.LT.OR P3, PT, R3.reuse, 0xa, !P2 ;  /* 0x0000000a0300780c */ /* 0x040fe20005761670 */
[----:B------:R1:W-:Y:S01]  /*ab40*/  @!P4 STG.E.U8 desc[UR36][R8.64], R15 ;  /* 0x0000000f0800c986 */ /* 0x0003e2000c101124 */
[C---:B------:R-:W-:Y:S01]  /*ab50*/  ISETP.LT.OR P4, PT, R3.reuse, 0x9, !P1 ;  /* 0x000000090300780c */ /* 0x040fe20004f81670 */
[----:B------:R-:W-:Y:S01]  /*ab60*/  FMUL R66, R66, R89 ;  /* 0x0000005942427220 */ /* 0x000fe20000400000 */
[----:B------:R-:W-:Y:S01]  /*ab70*/  F2FP.SATFINITE.E4M3.F32.PACK_AB_MERGE_C R61, RZ, R61, RZ ;  /* 0x0000003dff3d723e */ /* 0x000fe200048070ff */
[----:B------:R-:W-:Y:S01]  /*ab80*/  @!P5 STG.E.U8 desc[UR36][R8.64+0x1], R59 ;  /* 0x0000013b0800d986 */ /* 0x000fe2000c101124 */
[----:B------:R-:W-:Y:S01]  /*ab90*/  ISETP.LT.OR P5, PT, R3, 0xa, !P1 ;  /* 0x0000000a0300780c */ /* 0x000fe20004fa1670 */
[-C--:B------:R-:W-:Y:S01]  /*aba0*/  FMUL R67, R67, R89.reuse ;  /* 0x0000005943437220 */ /* 0x080fe20000400000 */
[----:B0-----:R-:W-:Y:S01]  /*abb0*/  F2FP.SATFINITE.E4M3.F32.PACK_AB_MERGE_C R13, RZ, R62, RZ ;  /* 0x0000003eff0d723e */ /* 0x001fe200048070ff */
[----:B------:R0:W-:Y:S01]  /*abc0*/  @!P0 STG.E.U8 desc[UR36][R10.64+0x8], R21 ;  /* 0x000008150a008986 */ /* 0x0001e2000c101124 */
[----:B------:R-:W-:Y:S01]  /*abd0*/  ISETP.LT.OR P0, PT, R3, 0x11, !P2 ;  /* 0x000000110300780c */ /* 0x000fe20005701670 */
[----:B------:R-:W-:Y:S01]  /*abe0*/  FMUL R68, R68, R89 ;  /* 0x0000005944447220 */ /* 0x000fe20000400000 */
[----:B------:R-:W-:Y:S01]  /*abf0*/  F2FP.SATFINITE.E4M3.F32.PACK_AB_MERGE_C R63, RZ, R63, RZ ;  /* 0x0000003fff3f723e */ /* 0x000fe200048070ff */
[----:B------:R-:W-:Y:S01]  /*ac00*/  @!P3 STG.E.U8 desc[UR36][R10.64+0x9], R61 ;  /* 0x0000093d0a00b986 */ /* 0x000fe2000c101124 */
[----:B-1----:R-:W-:Y:S01]  /*ac10*/  F2FP.SATFINITE.E4M3.F32.PACK_AB_MERGE_C R15, RZ, R64, RZ ;  /* 0x00000040ff0f723e */ /* 0x002fe200048070ff */
        /* <DEDUP_REMOVED lines=8> */
[----:B------:R-:W-:Y:S01]  /*aca0*/  FMUL R71, R71, R89 ;  /* 0x0000005947477220 */ /* 0x000fe20000400000 */
[----:B------:R-:W-:Y:S01]  /*acb0*/  F2FP.SATFINITE.E4M3.F32.PACK_AB_MERGE_C R67, RZ, R67, RZ ;  /* 0x00000043ff43723e */ /* 0x000fe200048070ff */
[----:B------:R2:W-:Y:S01]  /*acc0*/  @!P0 STG.E.U8 desc[UR36][R10.64+0x10], R15 ;  /* 0x0000100f0a008986 */ /* 0x0005e2000c101124 */
[----:B------:R-:W-:Y:S01]  /*acd0*/  ISETP.LT.OR P0, PT, R3, 0x19, !P2 ;  /* 0x000000190300780c */ /* 0x000fe20005701670 */
[-C--:B------:R-:W-:Y:S01]  /*ace0*/  FMUL R72, R72, R89.reuse ;  /* 0x0000005948487220 */ /* 0x080fe20000400000 */
[----:B0-----:R-:W-:Y:S01]  /*acf0*/  F2FP.SATFINITE.E4M3.F32.PACK_AB_MERGE_C R21, RZ, R68, RZ ;  /* 0x00000044ff15723e */ /* 0x001fe200048070ff */
[----:B------:R-:W-:Y:S01]  /*ad00*/  @!P3 STG.E.U8 desc[UR36][R10.64+0x11], R65 ;  /* 0x000011410a00b986 */ /* 0x000fe2000c101124 */
[----:B-1----:R-:W-:Y:S01]  /*ad10*/  F2FP.SATFINITE.E4M3.F32.PACK_AB_MERGE_C R13, RZ, R66, RZ ;  /* 0x00000042ff0d723e */ /* 0x002fe200048070ff */
[-C--:B------:R-:W-:Y:S01]  /*ad20*/  FMUL R73, R73, R89.reuse ;  /* 0x0000005949497220 */ /* 0x080fe20000400000 */
[C---:B------:R-:W-:Y:S01]  /*ad30*/  ISETP.LT.OR P3, PT, R3.reuse, 0x1a, !P2 ;  /* 0x0000001a0300780c */ /* 0x040fe20005761670 */
[----:B------:R-:W-:Y:S01]  /*ad40*/  FMUL R74, R74, R89 ;  /* 0x000000594a4a7220 */ /* 0x000fe20000400000 */
[----:B------:R-:W-:Y:S01]  /*ad50*/  F2FP.SATFINITE.E4M3.F32.PACK_AB_MERGE_C R69, RZ, R69, RZ ;  /* 0x00000045ff45723e */ /* 0x000fe200048070ff */
[----:B------:R0:W-:Y:S01]  /*ad60*/  @!P4 STG.E.U8 desc[UR36][R8.64+0x10], R13 ;  /* 0x0000100d0800c986 */ /* 0x0001e2000c101124 */
[----:B------:R-:W-:Y:S01]  /*ad70*/  ISETP.LT.OR P4, PT, R3, 0x19, !P1 ;  /* 0x000000190300780c */ /* 0x000fe20004f81670 */
[----:B------:R-:W-:Y:S01]  /*ad80*/  FMUL R75, R75, R89 ;  /* 0x000000594b4b7220 */ /* 0x000fe20000400000 */
[----:B------:R-:W-:Y:S01]  /*ad90*/  F2FP.SATFINITE.E4M3.F32.PACK_AB_MERGE_C R71, RZ, R71, RZ ;  /* 0x00000047ff47723e */ /* 0x000fe200048070ff */
[----:B------:R-:W-:Y:S01]  /*ada0*/  @!P5 STG.E.U8 desc[UR36][R8.64+0x11], R67 ;  /* 0x000011430800d986 */ /* 0x000fe2000c101124 */
[C---:B------:R-:W-:Y:S01]  /*adb0*/  ISETP.LT.OR P5, PT, R3.reuse, 0x1a, !P1 ;  /* 0x0000001a0300780c */ /* 0x040fe20004fa1670 */
[-C--:B------:R-:W-:Y:S01]  /*adc0*/  FMUL R76, R76, R89.reuse ;  /* 0x000000594c4c7220 */ /* 0x080fe20000400000 */
[----:B--2---:R-:W-:Y:S01]  /*add0*/  F2FP.SATFINITE.E4M3.F32.PACK_AB_MERGE_C R15, RZ, R72, RZ ;  /* 0x00000048ff0f723e */ /* 0x004fe200048070ff */
[----:B------:R1:W-:Y:S01]  /*ade0*/  @!P0 STG.E.U8 desc[UR36][R10.64+0x18], R21 ;  /* 0x000018150a008986 */ /* 0x0003e2000c101124 */
[----:B------:R-:W-:Y:S01]  /*adf0*/  ISETP.LT.OR P0, PT, R3, 0x21, !P2 ;  /* 0x000000210300780c */ /* 0x000fe20005701670 */
[----:B------:R-:W-:Y:S01]  /*ae00*/  FMUL R77, R77, R89 ;  /* 0x000000594d4d7220 */ /* 0x000fe20000400000 */
[----:B------:R-:W-:Y:S01]  /*ae10*/  F2FP.SATFINITE.E4M3.F32.PACK_AB_MERGE_C R73, RZ, R73, RZ ;  /* 0x00000049ff49723e */ /* 0x000fe200048070ff */
[----:B------:R-:W-:Y:S01]  /*ae20*/  @!P3 STG.E.U8 desc[UR36][R10.64+0x19], R69 ;  /* 0x000019450a00b986 */ /* 0x000fe2000c101124 */
[----:B0-----:R-:W-:Y:S01]  /*ae30*/  F2FP.SATFINITE.E4M3.F32.PACK_AB_MERGE_C R13, RZ, R70, RZ ;  /* 0x00000046ff0d723e */ /* 0x001fe200048070ff */
[-C--:B------:R-:W-:Y:S01]  /*ae40*/  FMUL R78, R78, R89.reuse ;  /* 0x000000594e4e7220 */ /* 0x080fe20000400000 */
[----:B------:R-:W-:Y:S01]  /*ae50*/  ISETP.LT.OR P3, PT, R3, 0x22, !P2 ;  /* 0x000000220300780c */ /* 0x000fe20005761670 */
[----:B------:R-:W-:Y:S01]  /*ae60*/  FMUL R79, R79, R89 ;  /* 0x000000594f4f7220 */ /* 0x000fe20000400000 */
[----:B------:R-:W-:Y:S01]  /*ae70*/  F2FP.SATFINITE.E4M3.F32.PACK_AB_MERGE_C R75, RZ, R75, RZ ;  /* 0x0000004bff4b723e */ /* 0x000fe200048070ff */
[----:B------:R0:W-:Y:S01]  /*ae80*/  @!P4 STG.E.U8 desc[UR36][R8.64+0x18], R13 ;  /* 0x0000180d0800c986 */ /* 0x0001e2000c101124 */
[C---:B------:R-:W-:Y:S01]  /*ae90*/  ISETP.LT.OR P4, PT, R3.reuse, 0x21, !P1 ;  /* 0x000000210300780c */ /* 0x040fe20004f81670 */
[-C--:B------:R-:W-:Y:S01]  /*aea0*/  FMUL R80, R80, R89.reuse ;  /* 0x0000005950507220 */ /* 0x080fe20000400000 */
[----:B-1----:R-:W-:Y:S01]  /*aeb0*/  F2FP.SATFINITE.E4M3.F32.PACK_AB_MERGE_C R21, RZ, R76, RZ ;  /* 0x0000004cff15723e */ /* 0x002fe200048070ff */
[----:B------:R-:W-:Y:S01]  /*aec0*/  @!P5 STG.E.U8 desc[UR36][R8.64+0x19], R71 ;  /* 0x000019470800d986 */ /* 0x000fe2000c101124 */
[----:B------:R-:W-:Y:S01]  /*aed0*/  ISETP.LT.OR P5, PT, R3, 0x22, !P1 ;  /* 0x000000220300780c */ /* 0x000fe20004fa1670 */
[----:B------:R-:W-:Y:S01]  /*aee0*/  FMUL R81, R81, R89 ;  /* 0x0000005951517220 */ /* 0x000fe20000400000 */
[----:B------:R-:W-:Y:S01]  /*aef0*/  F2FP.SATFINITE.E4M3.F32.PACK_AB_MERGE_C R77, RZ, R77, RZ ;  /* 0x0000004dff4d723e */ /* 0x000fe200048070ff */
[----:B------:R1:W-:Y:S01]  /*af00*/  @!P0 STG.E.U8 desc[UR36][R10.64+0x20], R15 ;  /* 0x0000200f0a008986 */ /* 0x0003e2000c101124 */
[----:B------:R-:W-:Y:S01]  /*af10*/  ISETP.LT.OR P0, PT, R3, 0x29, !P2 ;  /* 0x000000290300780c */ /* 0x000fe20005701670 */
[----:B------:R-:W-:Y:S01]  /*af20*/  FMUL R83, R83, R89 ;  /* 0x0000005953537220 */ /* 0x000fe20000400000 */
[----:B------:R-:W-:Y:S01]  /*af30*/  F2FP.SATFINITE.E4M3.F32.PACK_AB_MERGE_C R79, RZ, R79, RZ ;  /* 0x0000004fff4f723e */ /* 0x000fe200048070ff */
[----:B------:R-:W-:Y:S01]  /*af40*/  @!P3 STG.E.U8 desc[UR36][R10.64+0x21], R73 ;  /* 0x000021490a00b986 */ /* 0x000fe2000c101124 */
[----:B0-----:R-:W-:Y:S01]  /*af50*/  F2FP.SATFINITE.E4M3.F32.PACK_AB_MERGE_C R13, RZ, R74, RZ ;  /* 0x0000004aff0d723e */ /* 0x001fe200048070ff */
[-C--:B------:R-:W-:Y:S01]  /*af60*/  FMUL R82, R82, R89.reuse ;  /* 0x0000005952527220 */ /* 0x080fe20000400000 */
[C---:B------:R-:W-:Y:S01]  /*af70*/  ISETP.LT.OR P3, PT, R3.reuse, 0x2a, !P1 ;  /* 0x0000002a0300780c */ /* 0x040fe20004f61670 */
[----:B------:R-:W-:Y:S01]  /*af80*/  FMUL R84, R84, R89 ;  /* 0x0000005954547220 */ /* 0x000fe20000400000 */
[----:B------:R-:W-:Y:S01]  /*af90*/  F2FP.SATFINITE.E4M3.F32.PACK_AB_MERGE_C R81, RZ, R81, RZ ;  /* 0x00000051ff51723e */ /* 0x000fe200048070ff */
[----:B------:R0:W-:Y:S01]  /*afa0*/  @!P4 STG.E.U8 desc[UR36][R8.64+0x20], R13 ;  /* 0x0000200d0800c986 */ /* 0x0001e2000c101124 */
[----:B------:R-:W-:Y:S01]  /*afb0*/  ISETP.LT.OR P4, PT, R3, 0x2a, !P2 ;  /* 0x0000002a0300780c */ /* 0x000fe20005781670 */
[-C--:B------:R-:W-:Y:S01]  /*afc0*/  FMUL R85, R85, R89.reuse ;  /* 0x0000005955557220 */ /* 0x080fe20000400000 */
[----:B-1----:R-:W-:Y:S01]  /*afd0*/  F2FP.SATFINITE.E4M3.F32.PACK_AB_MERGE_C R15, RZ, R80, RZ ;  /* 0x00000050ff0f723e */ /* 0x002fe200048070ff */
[----:B------:R-:W-:Y:S01]  /*afe0*/  @!P5 STG.E.U8 desc[UR36][R8.64+0x21], R75 ;  /* 0x0000214b0800d986 */ /* 0x000fe2000c101124 */
[C---:B------:R-:W-:Y:S01]  /*aff0*/  ISETP.LT.OR P5, PT, R3.reuse, 0x29, !P1 ;  /* 0x000000290300780c */ /* 0x040fe20004fa1670 */
[----:B------:R-:W-:Y:S01]  /*b000*/  FMUL R86, R86, R89 ;  /* 0x0000005956567220 */ /* 0x000fe20000400000 */
[----:B------:R-:W-:Y:S01]  /*b010*/  F2FP.SATFINITE.E4M3.F32.PACK_AB_MERGE_C R83, RZ, R83, RZ ;  /* 0x00000053ff53723e */ /* 0x000fe200048070ff */
[----:B------:R1:W-:Y:S01]  /*b020*/  @!P0 STG.E.U8 desc[UR36][R10.64+0x28], R21 ;  /* 0x000028150a008986 */ /* 0x0003e2000c101124 */
[----:B------:R-:W-:Y:S01]  /*b030*/  ISETP.LT.OR P0, PT, R3, 0x31, !P2 ;  /* 0x000000310300780c */ /* 0x000fe20005701670 */
[----:B------:R-:W-:Y:S01]  /*b040*/  FMUL R87, R87, R89 ;  /* 0x0000005957577220 */ /* 0x000fe20000400000 */
[----:B------:R-:W-:Y:S01]  /*b050*/  F2FP.SATFINITE.E4M3.F32.PACK_AB_MERGE_C R85, RZ, R85, RZ ;  /* 0x00000055ff55723e */ /* 0x000fe200048070ff */
[-C--:B------:R-:W-:Y:S01]  /*b060*/  FMUL R24, R24, R89.reuse ;  /* 0x0000005918187220 */ /* 0x080fe20000400000 */
[----:B0-----:R-:W-:Y:S01]  /*b070*/  F2FP.SATFINITE.E4M3.F32.PACK_AB_MERGE_C R13, RZ, R78, RZ ;  /* 0x0000004eff0d723e */ /* 0x001fe200048070ff */
[----:B------:R-:W-:Y:S01]  /*b080*/  @!P4 STG.E.U8 desc[UR36][R10.64+0x29], R77 ;  /* 0x0000294d0a00c986 */ /* 0x000fe2000c101124 */
        /* <DEDUP_REMOVED lines=9> */
[-C--:B------:R-:W-:Y:S01]  /*b120*/  FMUL R27, R27, R89.reuse ;  /* 0x000000591b1b7220 */ /* 0x080fe20000400000 */
[C---:B------:R-:W-:Y:S01]  /*b130*/  ISETP.LT.OR P2, PT, R3.reuse, 0x3a, !P2 ;  /* 0x0000003a0300780c */ /* 0x040fe20005741670 */
[----:B------:R1:W-:Y:S01]  /*b140*/  @!P0 STG.E.U8 desc[UR36][R10.64+0x30], R15 ;  /* 0x0000300f0a008986 */ /* 0x0003e2000c101124 */
[----:B------:R-:W-:Y:S01]  /*b150*/  ISETP.LT.OR P0, PT, R3, 0x32, !P1 ;  /* 0x000000320300780c */ /* 0x000fe20004f01670 */
[----:B------:R-:W-:Y:S01]  /*b160*/  FMUL R28, R28, R89 ;  /* 0x000000591c1c7220 */ /* 0x000fe20000400000 */
[----:B------:R-:W-:Y:S01]  /*b170*/  F2FP.SATFINITE.E4M3.F32.PACK_AB_MERGE_C R25, RZ, R25, RZ ;  /* 0x00000019ff19723e */ /* 0x000fe200048070ff */
[----:B------:R-:W-:Y:S01]  /*b180*/  @!P4 STG.E.U8 desc[UR36][R10.64+0x31], R81 ;  /* 0x000031510a00c986 */ /* 0x000fe2000c101124 */
[----:B0-----:R-:W-:Y:S01]  /*b190*/  F2FP.SATFINITE.E4M3.F32.PACK_AB_MERGE_C R13, RZ, R82, RZ ;  /* 0x00000052ff0d723e */ /* 0x001fe200048070ff */
[----:B------:R-:W-:Y:S01]  /*b1a0*/  FMUL R29, R29, R89 ;  /* 0x000000591d1d7220 */ /* 0x000fe20000400000 */
[----:B------:R-:W-:Y:S01]  /*b1b0*/  F2FP.SATFINITE.E4M3.F32.PACK_AB_MERGE_C R27, RZ, R27, RZ ;  /* 0x0000001bff1b723e */ /* 0x000fe200048070ff */
[-C--:B------:R-:W-:Y:S01]  /*b1c0*/  FMUL R30, R30, R89.reuse ;  /* 0x000000591e1e7220 */ /* 0x080fe20000400000 */
[----:B------:R-:W-:Y:S01]  /*b1d0*/  FMUL R31, R31, R89 ;  /* 0x000000591f1f7220 */ /* 0x000fe20000400000 */
[----:B------:R0:W-:Y:S01]  /*b1e0*/  @!P5 STG.E.U8 desc[UR36][R8.64+0x30], R13 ;  /* 0x0000300d0800d986 */ /* 0x0001e2000c101124 */
[----:B------:R-:W-:Y:S01]  /*b1f0*/  F2FP.SATFINITE.E4M3.F32.PACK_AB_MERGE_C R29, RZ, R29, RZ ;  /* 0x0000001dff1d723e */ /* 0x000fe200048070ff */
[-C--:B------:R-:W-:Y:S01]  /*b200*/  FMUL R32, R32, R89.reuse ;  /* 0x0000005920207220 */ /* 0x080fe20000400000 */
[----:B-1----:R-:W-:Y:S01]  /*b210*/  F2FP.SATFINITE.E4M3.F32.PACK_AB_MERGE_C R15, RZ, R24, RZ ;  /* 0x00000018ff0f723e */ /* 0x002fe200048070ff */
[----:B------:R-:W-:Y:S01]  /*b220*/  @!P0 STG.E.U8 desc[UR36][R8.64+0x31], R83 ;  /* 0x0000315308008986 */ /* 0x000fe2000c101124 */
[----:B------:R-:W-:Y:S01]  /*b230*/  ISETP.GE.AND P0, PT, R94, 0x81, PT ;  /* 0x000000815e00780c */ /* 0x000fe20003f06270 */
[----:B------:R-:W-:Y:S01]  /*b240*/  FMUL R33, R33, R89 ;  /* 0x0000005921217220 */ /* 0x000fe20000400000 */
[----:B------:R-:W-:Y:S01]  /*b250*/  F2FP.SATFINITE.E4M3.F32.PACK_AB_MERGE_C R31, RZ, R31, RZ ;  /* 0x0000001fff1f723e */ /* 0x000fe200048070ff */
[----:B------:R-:W-:Y:S01]  /*b260*/  @!P3 STG.E.U8 desc[UR36][R10.64+0x38], R21 ;  /* 0x000038150a00b986 */ /* 0x000fe2000c101124 */
[C---:B------:R-:W-:Y:S01]  /*b270*/  ISETP.LT.OR P3, PT, R3.reuse, 0x39, !P1 ;  /* 0x000000390300780c */ /* 0x040fe20004f61670 */
[-C--:B------:R-:W-:Y:S01]  /*b280*/  FMUL R34, R34, R89.reuse ;  /* 0x0000005922227220 */ /* 0x080fe20000400000 */
[C---:B------:R-:W-:Y:S01]  /*b290*/  ISETP.LT.OR P1, PT, R3.reuse, 0x3a, !P1 ;  /* 0x0000003a0300780c */ /* 0x040fe20004f21670 */
[----:B------:R1:W-:Y:S01]  /*b2a0*/  @!P2 STG.E.U8 desc[UR36][R10.64+0x39], R85 ;  /* 0x000039550a00a986 */ /* 0x0003e2000c101124 */
[----:B------:R-:W-:Y:S01]  /*b2b0*/  ISETP.LT.OR P4, PT, R3, 0x1, !P0 ;  /* 0x000000010300780c */ /* 0x000fe20004781670 */
[-C--:B------:R-:W-:Y:S01]  /*b2c0*/  FMUL R35, R35, R89.reuse ;  /* 0x0000005923237220 */ /* 0x080fe20000400000 */
[----:B------:R-:W-:Y:S01]  /*b2d0*/  ISETP.LT.OR P5, PT, R3, 0x2, !P0 ;  /* 0x000000020300780c */ /* 0x000fe200047a1670 */
[-C--:B------:R-:W-:Y:S01]  /*b2e0*/  FMUL R36, R36, R89.reuse ;  /* 0x0000005924247220 */ /* 0x080fe20000400000 */
[----:B0-----:R-:W-:Y:S01]  /*b2f0*/  F2FP.SATFINITE.E4M3.F32.PACK_AB_MERGE_C R13, RZ, R86, RZ ;  /* 0x00000056ff0d723e */ /* 0x001fe200048070ff */
[-C--:B------:R-:W-:Y:S01]  /*b300*/  FMUL R37, R37, R89.reuse ;  /* 0x0000005925257220 */ /* 0x080fe20000400000 */
[----:B------:R-:W-:Y:S01]  /*b310*/  ISETP.GE.AND P2, PT, R94, 0x89, PT ;  /* 0x000000895e00780c */ /* 0x000fe20003f46270 */
[----:B------:R-:W-:Y:S01]  /*b320*/  FMUL R38, R38, R89 ;  /* 0x0000005926267220 */ /* 0x000fe20000400000 */
[----:B------:R-:W-:Y:S01]  /*b330*/  F2FP.SATFINITE.E4M3.F32.PACK_AB_MERGE_C R33, RZ, R33, RZ ;  /* 0x00000021ff21723e */ /* 0x000fe200048070ff */
[----:B------:R-:W-:Y:S01]  /*b340*/  @!P3 STG.E.U8 desc[UR36][R8.64+0x38], R13 ;  /* 0x0000380d0800b986 */ /* 0x000fe2000c101124 */
[----:B------:R-:W-:Y:S01]  /*b350*/  ISETP.LT.OR P3, PT, R3, 0x2, !P2 ;  /* 0x000000020300780c */ /* 0x000fe20005761670 */
[-C--:B------:R-:W-:Y:S01]  /*b360*/  FMUL R39, R39, R89.reuse ;  /* 0x0000005927277220 */ /* 0x080fe20000400000 */
[----:B-1----:R-:W-:Y:S01]  /*b370*/  F2FP.SATFINITE.E4M3.F32.PACK_AB_MERGE_C R11, RZ, R28, RZ ;  /* 0x0000001cff0b723e */ /* 0x002fe200048070ff */
        /* <DEDUP_REMOVED lines=8> */
[----:B------:R-:W-:Y:S01]  /*b400*/  @!P5 STG.E.U8 desc[UR36][R6.64+0x1], R25 ;  /* 0x000001190600d986 */ /* 0x000fe2000c101124 */
        /* <DEDUP_REMOVED lines=13> */
[----:B------:R1:W-:Y:S01]  /*b4e0*/  @!P4 STG.E.U8 desc[UR36][R6.64+0x8], R11 ;  /* 0x0000080b0600c986 */ /* 0x0003e2000c101124 */
[C---:B------:R-:W-:Y:S01]  /*b4f0*/  ISETP.LT.OR P4, PT, R3.reuse, 0x11, !P0 ;  /* 0x000000110300780c */ /* 0x040fe20004781670 */
[----:B------:R-:W-:Y:S01]  /*b500*/  FMUL R46, R46, R89 ;  /* 0x000000592e2e7220 */ /* 0x000fe20000400000 */
[----:B------:R-:W-:Y:S01]  /*b510*/  F2FP.SATFINITE.E4M3.F32.PACK_AB_MERGE_C R45, RZ, R45, RZ ;  /* 0x0000002dff2d723e */ /* 0x000fe200048070ff */
[----:B------:R-:W-:Y:S01]  /*b520*/  @!P5 STG.E.U8 desc[UR36][R6.64+0x9], R29 ;  /* 0x0000091d0600d986 */ /* 0x000fe2000c101124 */
[----:B------:R-:W-:Y:S01]  /*b530*/  ISETP.LT.OR P5, PT, R3, 0x12, !P0 ;  /* 0x000000120300780c */ /* 0x000fe200047a1670 */
[-C--:B------:R-:W-:Y:S01]  /*b540*/  FMUL R47, R47, R89.reuse ;  /* 0x000000592f2f7220 */ /* 0x080fe20000400000 */
[-C--:B------:R-:W-:Y:S01]  /*b550*/  FMUL R48, R48, R89.reuse ;  /* 0x0000005930307220 */ /* 0x080fe20000400000 */
[----:B0-----:R-:W-:Y:S01]  /*b560*/  F2FP.SATFINITE.E4M3.F32.PACK_AB_MERGE_C R9, RZ, R30, RZ ;  /* 0x0000001eff09723e */ /* 0x001fe200048070ff */
        /* <DEDUP_REMOVED lines=18> */
[C---:B------:R-:W-:Y:S01]  /*b690*/  ISETP.LT.OR P3, PT, R3.reuse, 0x1a, !P2 ;  /* 0x0000001a0300780c */ /* 0x040fe20005761670 */
[-C--:B------:R-:W-:Y:S01]  /*b6a0*/  FMUL R54, R54, R89.reuse ;  /* 0x0000005936367220 */ /* 0x080fe20000400000 */
[----:B-1----:R-:W-:Y:S01]  /*b6b0*/  F2FP.SATFINITE.E4M3.F32.PACK_AB_MERGE_C R11, RZ, R36, RZ ;  /* 0x00000024ff0b723e */ /* 0x002fe200048070ff */
[----:B------:R0:W-:Y:S01]  /*b6c0*/  @!P1 STG.E.U8 desc[UR36][R4.64+0x10], R9 ;  /* 0x0000100904009986 */ /* 0x0001e2000c101124 */
[----:B------:R-:W-:Y:S01]  /*b6d0*/  ISETP.LT.OR P1, PT, R3, 0x19, !P2 ;  /* 0x000000190300780c */ /* 0x000fe20005721670 */
[----:B------:R-:W-:Y:S01]  /*b6e0*/  FMUL R55, R55, R89 ;  /* 0x0000005937377220 */ /* 0x000fe20000400000 */
[----:B------:R-:W-:Y:S01]  /*b6f0*/  F2FP.SATFINITE.E4M3.F32.PACK_AB_MERGE_C R51, RZ, R51, RZ ;  /* 0x00000033ff33723e */ /* 0x000fe200048070ff */
[----:B------:R1:W-:Y:S01]  /*b700*/  @!P4 STG.E.U8 desc[UR36][R6.64+0x18], R11 ;  /* 0x0000180b0600c986 */ /* 0x0003e2000c101124 */
[----:B------:R-:W-:-:S02]  /*b710*/  ISETP.LT.OR P4, PT, R3, 0x21, !P0 ;  /* 0x000000210300780c */ /* 0x000fc40004781670 */
[----:B------:R-:W-:Y:S01]  /*b720*/  F2FP.SATFINITE.E4M3.F32.PACK_AB_MERGE_C R53, RZ, R53, RZ ;  /* 0x00000035ff35723e */ /* 0x000fe200048070ff */
[----:B------:R-:W-:Y:S01]  /*b730*/  @!P5 STG.E.U8 desc[UR36][R6.64+0x19], R37 ;  /* 0x000019250600d986 */ /* 0x000fe2000c101124 */
[C---:B------:R-:W-:Y:S02]  /*b740*/  ISETP.LT.OR P5, PT, R3.reuse, 0x22, !P0 ;  /* 0x000000220300780c */ /* 0x040fe400047a1670 */
[----:B------:R-:W-:Y:S01]  /*b750*/  F2FP.SATFINITE.E4M3.F32.PACK_AB_MERGE_C R55, RZ, R55, RZ ;  /* 0x00000037ff37723e */ /* 0x000fe200048070ff */
[----:B------:R-:W-:Y:S01]  /*b760*/  @!P3 STG.E.U8 desc[UR36][R4.64+0x19], R39 ;  /* 0x000019270400b986 */ /* 0x000fe2000c101124 */
[----:B0-----:R-:W-:Y:S02]  /*b770*/  F2FP.SATFINITE.E4M3.F32.PACK_AB_MERGE_C R9, RZ, R38, RZ ;  /* 0x00000026ff09723e */ /* 0x001fe400048070ff */
[C---:B------:R-:W-:Y:S02]  /*b780*/  ISETP.LT.OR P3, PT, R3.reuse, 0x22, !P2 ;  /* 0x000000220300780c */ /* 0x040fe40005761670 */
[----:B-1----:R-:W-:Y:S01]  /*b790*/  F2FP.SATFINITE.E4M3.F32.PACK_AB_MERGE_C R11, RZ, R40, RZ ;  /* 0x00000028ff0b723e */ /* 0x002fe200048070ff */
[----:B------:R0:W-:Y:S01]  /*b7a0*/  @!P1 STG.E.U8 desc[UR36][R4.64+0x18], R9 ;  /* 0x0000180904009986 */ /* 0x0001e2000c101124 */
[----:B------:R-:W-:-:S03]  /*b7b0*/  ISETP.LT.OR P1, PT, R3, 0x21, !P2 ;  /* 0x000000210300780c */ /* 0x000fc60005721670 */
[----:B------:R1:W-:Y:S01]  /*b7c0*/  @!P4 STG.E.U8 desc[UR36][R6.64+0x20], R11 ;  /* 0x0000200b0600c986 */ /* 0x0003e2000c101124 */
[----:B------:R-:W-:-:S03]  /*b7d0*/  ISETP.LT.OR P4, PT, R3, 0x29, !P0 ;  /* 0x000000290300780c */ /* 0x000fc60004781670 */
[----:B------:R-:W-:Y:S01]  /*b7e0*/  @!P5 STG.E.U8 desc[UR36][R6.64+0x21], R41 ;  /* 0x000021290600d986 */ /* 0x000fe2000c101124 */
[C---:B------:R-:W-:Y:S02]  /*b7f0*/  ISETP.LT.OR P5, PT, R3.reuse, 0x2a, !P0 ;  /* 0x0000002a0300780c */ /* 0x040fe400047a1670 */
[----:B0-----:R-:W-:Y:S01]  /*b800*/  F2FP.SATFINITE.E4M3.F32.PACK_AB_MERGE_C R9, RZ, R42, RZ ;  /* 0x0000002aff09723e */ /* 0x001fe200048070ff */
[----:B------:R-:W-:Y:S01]  /*b810*/  @!P3 STG.E.U8 desc[UR36][R4.64+0x21], R43 ;  /* 0x0000212b0400b986 */ /* 0x000fe2000c101124 */
[C---:B------:R-:W-:Y:S02]  /*b820*/  ISETP.LT.OR P3, PT, R3.reuse, 0x32, !P0 ;  /* 0x000000320300780c */ /* 0x040fe40004761670 */
[----:B-1----:R-:W-:Y:S01]  /*b830*/  F2FP.SATFINITE.E4M3.F32.PACK_AB_MERGE_C R11, RZ, R44, RZ ;  /* 0x0000002cff0b723e */ /* 0x002fe200048070ff */
[----:B------:R0:W-:Y:S01]  /*b840*/  @!P1 STG.E.U8 desc[UR36][R4.64+0x20], R9 ;  /* 0x0000200904009986 */ /* 0x0001e2000c101124 */
[----:B------:R-:W-:-:S03]  /*b850*/  ISETP.LT.OR P1, PT, R3, 0x29, !P2 ;  /* 0x000000290300780c */ /* 0x000fc60005721670 */
[----:B------:R1:W-:Y:S01]  /*b860*/  @!P4 STG.E.U8 desc[UR36][R6.64+0x28], R11 ;  /* 0x0000280b0600c986 */ /* 0x0003e2000c101124 */
[----:B------:R-:W-:-:S03]  /*b870*/  ISETP.LT.OR P4, PT, R3, 0x2a, !P2 ;  /* 0x0000002a0300780c */ /* 0x000fc60005781670 */
[----:B------:R-:W-:Y:S01]  /*b880*/  @!P5 STG.E.U8 desc[UR36][R6.64+0x29], R45 ;  /* 0x0000292d0600d986 */ /* 0x000fe2000c101124 */
[----:B------:R-:W-:Y:S02]  /*b890*/  ISETP.LT.OR P5, PT, R3, 0x31, !P0 ;  /* 0x000000310300780c */ /* 0x000fe400047a1670 */
[----:B0-----:R-:W-:Y:S02]  /*b8a0*/  F2FP.SATFINITE.E4M3.F32.PACK_AB_MERGE_C R9, RZ, R46, RZ ;  /* 0x0000002eff09723e */ /* 0x001fe400048070ff */
[----:B-1----:R-:W-:-:S03]  /*b8b0*/  F2FP.SATFINITE.E4M3.F32.PACK_AB_MERGE_C R11, RZ, R48, RZ ;  /* 0x00000030ff0b723e */ /* 0x002fc600048070ff */
[----:B------:R0:W-:Y:S01]  /*b8c0*/  @!P1 STG.E.U8 desc[UR36][R4.64+0x28], R9 ;  /* 0x0000280904009986 */ /* 0x0001e2000c101124 */
[----:B------:R-:W-:-:S03]  /*b8d0*/  ISETP.LT.OR P1, PT, R3, 0x31, !P2 ;  /* 0x000000310300780c */ /* 0x000fc60005721670 */
[----:B------:R-:W-:Y:S01]  /*b8e0*/  @!P4 STG.E.U8 desc[UR36][R4.64+0x29], R47 ;  /* 0x0000292f0400c986 */ /* 0x000fe2000c101124 */
[----:B------:R-:W-:-:S03]  /*b8f0*/  ISETP.LT.OR P4, PT, R3, 0x39, !P2 ;  /* 0x000000390300780c */ /* 0x000fc60005781670 */
[----:B------:R1:W-:Y:S01]  /*b900*/  @!P5 STG.E.U8 desc[UR36][R6.64+0x30], R11 ;  /* 0x0000300b0600d986 */ /* 0x0003e2000c101124 */
[C---:B------:R-:W-:Y:S02]  /*b910*/  ISETP.LT.OR P5, PT, R3.reuse, 0x32, !P2 ;  /* 0x000000320300780c */ /* 0x040fe400057a1670 */
[C---:B------:R-:W-:Y:S01]  /*b920*/  ISETP.LT.OR P2, PT, R3.reuse, 0x3a, !P2 ;  /* 0x0000003a0300780c */ /* 0x040fe20005741670 */
[----:B------:R2:W-:Y:S01]  /*b930*/  @!P3 STG.E.U8 desc[UR36][R6.64+0x31], R49 ;  /* 0x000031310600b986 */ /* 0x0005e2000c101124 */
[C---:B------:R-:W-:Y:S02]  /*b940*/  ISETP.LT.OR P3, PT, R3.reuse, 0x39, !P0 ;  /* 0x000000390300780c */ /* 0x040fe40004761670 */
[----:B------:R-:W-:Y:S02]  /*b950*/  ISETP.LT.OR P0, PT, R3, 0x3a, !P0 ;  /* 0x0000003a0300780c */ /* 0x000fe40004701670 */
[----:B------:R-:W-:Y:S02]  /*b960*/  F2FP.SATFINITE.E4M3.F32.PACK_AB_MERGE_C R3, RZ, R50, RZ ;  /* 0x00000032ff03723e */ /* 0x000fe400048070ff */
[----:B0-----:R-:W-:-:S02]  /*b970*/  F2FP.SATFINITE.E4M3.F32.PACK_AB_MERGE_C R9, RZ, R52, RZ ;  /* 0x00000034ff09723e */ /* 0x001fc400048070ff */
[----:B-1----:R-:W-:Y:S01]  /*b980*/  F2FP.SATFINITE.E4M3.F32.PACK_AB_MERGE_C R11, RZ, R54, RZ ;  /* 0x00000036ff0b723e */ /* 0x002fe200048070ff */
[----:B------:R2:W-:Y:S04]  /*b990*/  @!P1 STG.E.U8 desc[UR36][R4.64+0x30], R3 ;  /* 0x0000300304009986 */ /* 0x0005e8000c101124 */
[----:B------:R2:W-:Y:S04]  /*b9a0*/  @!P5 STG.E.U8 desc[UR36][R4.64+0x31], R51 ;  /* 0x000031330400d986 */ /* 0x0005e8000c101124 */
[----:B------:R2:W-:Y:S04]  /*b9b0*/  @!P3 STG.E.U8 desc[UR36][R6.64+0x38], R9 ;  /* 0x000038090600b986 */ /* 0x0005e8000c101124 */
[----:B------:R2:W-:Y:S04]  /*b9c0*/  @!P0 STG.E.U8 desc[UR36][R6.64+0x39], R53 ;  /* 0x0000393506008986 */ /* 0x0005e8000c101124 */
[----:B------:R2:W-:Y:S04]  /*b9d0*/  @!P4 STG.E.U8 desc[UR36][R4.64+0x38], R11 ;  /* 0x0000380b0400c986 */ /* 0x0005e8000c101124 */
[----:B------:R2:W-:Y:S02]  /*b9e0*/  @!P2 STG.E.U8 desc[UR36][R4.64+0x39], R55 ;  /* 0x000039370400a986 */ /* 0x0005e4000c101124 */
.L_x_167:
[----:B------:R-:W-:Y:S05]  /*b9f0*/  BSYNC B0 ;  /* 0x0000000000007941 */ /* 0x000fea0003800000 */
.L_x_37:
[----:B------:R-:W-:Y:S01]  /*ba00*/  IADD3 R16, P0, R16, UR38, RZ ;  /* 0x0000002610107c10 */ /* 0x000fe2000ff1e0ff */
[----:B------:R-:W-:Y:S01]  /*ba10*/  ULDC.64 UR4, c[0x0][0x850] ;  /* 0x0002140000047ab9 */ /* 0x000fe20000000a00 */
[----:B0-2--5:R-:W-:Y:S01]  /*ba20*/  PRMT R3, RZ, 0x7610, R3 ;  /* 0x00007610ff037816 */ /* 0x025fe20000000003 */
[----:B------:R-:W-:Y:S01]  /*ba30*/  IMAD.MOV.U32 R23, RZ, RZ, -0x1 ;  /* 0xffffffffff177424 */ /* 0x000fe200078e00ff */
[----:B------:R-:W-:Y:S01]  /*ba40*/  IADD3.X R17, R17, UR42, RZ, P0, !PT ;  /* 0x0000002a11117c10 */ /* 0x000fe200087fe4ff */
[----:B------:R-:W-:Y:S01]  /*ba50*/  IMAD.MOV.U32 R88, RZ, RZ, -0x1 ;  /* 0xffffffffff587424 */ /* 0x000fe200078e00ff */
[----:B------:R-:W-:-:S04]  /*ba60*/  ISETP.GE.U32.AND P0, PT, R16, UR4, PT ;  /* 0x0000000410007c0c */ /* 0x000fc8000bf06070 */
[----:B------:R-:W-:-:S13]  /*ba70*/  ISETP.GE.U32.AND.EX P0, PT, R17, UR5, PT, P0 ;  /* 0x0000000511007c0c */ /* 0x000fda000bf06100 */
[----:B------:R-:W-:Y:S05]  /*ba80*/  @P0 BRA `(.L_x_168) ;  /* 0x00000004004c0947 */ /* 0x000fea0003800000 */
[----:B-1-3--:R-:W0:Y:S01]  /*ba90*/  LDC.64 R10, c[0x0][0x828] ;  /* 0x00020a00ff0a7b82 */ /* 0x00ae220000000a00 */
[----:B------:R-:W1:Y:S01]  /*baa0*/  S2R R20, SR_CTAID.X ;  /* 0x0000000000147919 */ /* 0x000e620000002500 */
[----:B------:R-:W-:Y:S02]  /*bab0*/  IMAD.MOV.U32 R8, RZ, RZ, R16 ;  /* 0x000000ffff087224 */ /* 0x000fe400078e0010 */
[----:B------:R-:W-:Y:S01]  /*bac0*/  IMAD.MOV.U32 R9, RZ, RZ, R17 ;  /* 0x000000ffff097224 */ /* 0x000fe200078e0011 */
[----:B------:R-:W2:Y:S03]  /*bad0*/  S2R R21, SR_CTAID.Y ;  /* 0x0000000000157919 */ /* 0x000ea60000002600 */
[----:B------:R-:W3:Y:S08]  /*bae0*/  LDC R0, c[0x0][0x830] ;  /* 0x00020c00ff007b82 */ /* 0x000ef00000000800 */
[----:B----4-:R-:W4:Y:S01]  /*baf0*/  LDC.64 R14, c[0x0][0x820] ;  /* 0x00020800ff0e7b82 */ /* 0x010f220000000a00 */
[----:B0-----:R-:W-:-:S04]  /*bb00*/  ISETP.NE.U32.AND P0, PT, R10, RZ, PT ;  /* 0x000000ff0a00720c */ /* 0x001fc80003f05070 */
[----:B------:R-:W-:-:S13]  /*bb10*/  ISETP.NE.AND.EX P0, PT, R11, RZ, PT, P0 ;  /* 0x000000ff0b00720c */ /* 0x000fda0003f05300 */
[----:B-1234-:R-:W-:Y:S05]  /*bb20*/  @!P0 BRA `(.L_x_169) ;  /* 0x0000000000288947 */ /* 0x01efea0003800000 */
        /* <DEDUP_REMOVED lines=10> */
.L_x_169:
[----:B------:R-:W0:Y:S01]  /*bbd0*/  LDC.64 R26, c[0x0][0x840] ;  /* 0x00021000ff1a7b82 */ /* 0x000e220000000a00 */
[-CC-:B------:R-:W-:Y:S01]  /*bbe0*/  SHF.R.U64 R88, R8, R0.reuse, R9.reuse ;  /* 0x0000000008587219 */ /* 0x180fe20000001209 */
[----:B------:R-:W-:Y:S01]  /*bbf0*/  ULDC UR4, c[0x0][0x150] ;  /* 0x0000540000047ab9 */ /* 0x000fe20000000800 */
[----:B------:R-:W-:Y:S02]  /*bc00*/  SHF.R.U32.HI R0, RZ, R0, R9 ;  /* 0x00000000ff007219 */ /* 0x000fe40000011609 */
[----:B------:R-:W-:Y:S02]  /*bc10*/  IADD3 R3, P0, RZ, -R88, RZ ;  /* 0x80000058ff037210 */ /* 0x000fe40007f1e0ff */
[----:B------:R-:W-:Y:S01]  /*bc20*/  I2FP.F32.U32 R7, R20 ;  /* 0x0000001400077245 */ /* 0x000fe20000201000 */
[----:B------:R-:W1:Y:S02]  /*bc30*/  LDC R6, c[0x0][0x818] ;  /* 0x00020600ff067b82 */ /* 0x000e640000000800 */
[----:B------:R-:W-:-:S02]  /*bc40*/  IMAD.X R5, RZ, RZ, ~R0, P0 ;  /* 0x000000ffff057224 */ /* 0x000fc400000e0e00 */
[----:B------:R-:W-:Y:S01]  /*bc50*/  FMUL R7, R7, UR4 ;  /* 0x0000000407077c20 */ /* 0x000fe20008400000 */
[----:B------:R-:W-:Y:S01]  /*bc60*/  ULDC UR4, c[0x0][0x154] ;  /* 0x0000550000047ab9 */ /* 0x000fe20000000800 */
[-C--:B------:R-:W-:Y:S02]  /*bc70*/  IMAD R0, R5, R14.reuse, RZ ;  /* 0x0000000e05007224 */ /* 0x080fe400078e02ff */
[----:B------:R-:W2:Y:S01]  /*bc80*/  LDC R8, c[0x0][0x808] ;  /* 0x00020200ff087b82 */ /* 0x000ea20000000800 */
[C---:B------:R-:W-:Y:S01]  /*bc90*/  IMAD.WIDE.U32 R4, R3.reuse, R14, R16 ;  /* 0x0000000e03047225 */ /* 0x040fe200078e0010 */
[----:B------:R-:W3:Y:S03]  /*bca0*/  F2I.U32.TRUNC.NTZ R7, R7 ;  /* 0x0000000700077305 */ /* 0x000ee6000020f000 */
[----:B------:R-:W-:Y:S01]  /*bcb0*/  IMAD R3, R3, R15, R0 ;  /* 0x0000000f03037224 */ /* 0x000fe200078e0200 */
[----:B------:R-:W-:-:S02]  /*bcc0*/  I2FP.F32.U32 R0, R21 ;  /* 0x0000001500007245 */ /* 0x000fc40000201000 */
[----:B------:R-:W4:Y:S01]  /*bcd0*/  LDC R24, c[0x0][0x858] ;  /* 0x00021600ff187b82 */ /* 0x000f220000000800 */
[----:B------:R-:W-:Y:S01]  /*bce0*/  IMAD.IADD R3, R5, 0x1, R3 ;  /* 0x0000000105037824 */ /* 0x000fe200078e0203 */
[----:B0-----:R-:W-:Y:S01]  /*bcf0*/  ISETP.NE.U32.AND P0, PT, R26, RZ, PT ;  /* 0x000000ff1a00720c */ /* 0x001fe20003f05070 */
[----:B------:R-:W-:-:S03]  /*bd00*/  FMUL R0, R0, UR4 ;  /* 0x0000000400007c20 */ /* 0x000fc60008400000 */
[----:B------:R-:W-:Y:S01]  /*bd10*/  ISETP.NE.AND.EX P0, PT, R27, RZ, PT, P0 ;  /* 0x000000ff1b00720c */ /* 0x000fe20003f05300 */
[----:B------:R0:W0:Y:S01]  /*bd20*/  F2I.U32.TRUNC.NTZ R14, R0 ;  /* 0x00000000000e7305 */ /* 0x000022000020f000 */
[----:B------:R-:W5:Y:S01]  /*bd30*/  LDC R9, c[0x0][0x144] ;  /* 0x00005100ff097b82 */ /* 0x000f620000000800 */
[-C--:B-1----:R-:W-:Y:S01]  /*bd40*/  SHF.R.U64 R10, R4, R6.reuse, R3 ;  /* 0x00000006040a7219 */ /* 0x082fe20000001203 */
[----:B---3--:R-:W-:Y:S01]  /*bd50*/  IMAD.MOV R7, RZ, RZ, -R7 ;  /* 0x000000ffff077224 */ /* 0x008fe200078e0a07 */
[----:B------:R-:W-:-:S05]  /*bd60*/  SHF.R.U32.HI R3, RZ, R6, R3 ;  /* 0x00000006ff037219 */ /* 0x000fca0000011603 */
[----:B------:R-:W1:Y:S01]  /*bd70*/  LDC R22, c[0x0][0x148] ;  /* 0x00005200ff167b82 */ /* 0x000e620000000800 */
[-CC-:B--2---:R-:W-:Y:S02]  /*bd80*/  SHF.R.U64 R12, R10, R8.reuse, R3.reuse ;  /* 0x000000080a0c7219 */ /* 0x184fe40000001203 */
[----:B------:R-:W-:-:S05]  /*bd90*/  SHF.R.U32.HI R3, RZ, R8, R3 ;  /* 0x00000008ff037219 */ /* 0x000fca0000011603 */
[----:B------:R-:W2:Y:S01]  /*bda0*/  LDC R23, c[0x0][0x848] ;  /* 0x00021200ff177b82 */ /* 0x000ea20000000800 */
[-CC-:B----4-:R-:W-:Y:S02]  /*bdb0*/  SHF.R.U64 R13, R12, R24.reuse, R3.reuse ;  /* 0x000000180c0d7219 */ /* 0x190fe40000001203 */
[----:B------:R-:W-:-:S03]  /*bdc0*/  SHF.R.U32.HI R5, RZ, R24, R3 ;  /* 0x00000018ff057219 */ /* 0x000fc60000011603 */
[----:B------:R-:W-:Y:S02]  /*bdd0*/  IMAD.MOV.U32 R4, RZ, RZ, R13 ;  /* 0x000000ffff047224 */ /* 0x000fe400078e000d */
[----:B------:R-:W3:Y:S01]  /*bde0*/  LDC R25, c[0x0][0x838] ;  /* 0x00020e00ff197b82 */ /* 0x000ee20000000800 */
[----:B-----5:R-:W-:-:S07]  /*bdf0*/  IMAD R15, R9, R7, R20 ;  /* 0x00000007090f7224 */ /* 0x020fce00078e0214 */
[----:B------:R-:W4:Y:S08]  /*be00*/  LDC R28, c[0x0][0x810] ;  /* 0x00020400ff1c7b82 */ /* 0x000f300000000800 */
[----:B------:R-:W0:Y:S01]  /*be10*/  LDC R29, c[0x0][0x800] ;  /* 0x00020000ff1d7b82 */ /* 0x000e220000000800 */
[----:B-1----:R-:W-:Y:S05]  /*be20*/  @!P0 BRA `(.L_x_170) ;  /* 0x0000000000288947 */ /* 0x002fea0003800000 */
[----:B0-----:R-:W0:Y:S02]  /*be30*/  LDC R0, c[0x0][0x84c] ;  /* 0x00021300ff007b82 */ /* 0x001e240000000800 */
        /* <DEDUP_REMOVED lines=9> */
.L_x_170:
[----:B------:R-:W-:Y:S01]  /*bed0*/  ISETP.NE.AND P0, PT, R2, 0x1, PT ;  /* 0x000000010200780c */ /* 0x000fe20003f05270 */
[----:B0-----:R-:W-:Y:S01]  /*bee0*/  IMAD.MOV R14, RZ, RZ, -R14 ;  /* 0x000000ffff0e7224 */ /* 0x001fe200078e0a0e */
[----:B--2---:R-:W-:Y:S02]  /*bef0*/  SHF.R.U64 R0, R4, R23, R5 ;  /* 0x0000001704007219 */ /* 0x004fe40000001205 */
[----:B------:R-:W-:Y:S02]  /*bf00*/  LOP3.LUT R3, R12, R113, RZ, 0xc0, !PT ;  /* 0x000000710c037212 */ /* 0x000fe400078ec0ff */
[----:B------:R-:W-:Y:S01]  /*bf10*/  LOP3.LUT R10, R10, R111, RZ, 0xc0, !PT ;  /* 0x0000006f0a0a7212 */ /* 0x000fe200078ec0ff */
[----:B------:R-:W-:Y:S02]  /*bf20*/  IMAD.MOV R4, RZ, RZ, -R0 ;  /* 0x000000ffff047224 */ /* 0x000fe400078e0a00 */
[----:B------:R-:W-:Y:S02]  /*bf30*/  IMAD R0, R108, R0, R3 ;  /* 0x000000006c007224 */ /* 0x000fe400078e0203 */
[----:B---3--:R-:W-:-:S02]  /*bf40*/  IMAD R3, R4, R25, R13 ;  /* 0x0000001904037224 */ /* 0x008fc400078e020d */
[----:B------:R-:W-:Y:S02]  /*bf50*/  @P0 IMAD R15, R22, R14, R21 ;  /* 0x0000000e160f0224 */ /* 0x000fe400078e0215 */
[----:B------:R-:W-:Y:S02]  /*bf60*/  IMAD R5, R3, R29, R10 ;  /* 0x0000001d03057224 */ /* 0x000fe400078e020a */
[----:B----4-:R-:W-:Y:S02]  /*bf70*/  IMAD R0, R0, R28, R15 ;  /* 0x0000001c00007224 */ /* 0x010fe400078e020f */
[----:B------:R-:W-:-:S03]  /*bf80*/  IMAD.MOV.U32 R4, RZ, RZ, 0x1 ;  /* 0x00000001ff047424 */ /* 0x000fc600078e00ff */
[----:B------:R-:W-:Y:S02]  /*bf90*/  SEL R23, R5, R0, !P0 ;  /* 0x0000000005177207 */ /* 0x000fe40004000000 */
[----:B------:R-:W-:Y:S02]  /*bfa0*/  PRMT R3, R4, 0x7610, R3 ;  /* 0x0000761004037816 */ /* 0x000fe40000000003 */
[----:B------:R-:W-:-:S07]  /*bfb0*/  SEL R0, R0, R5, !P0 ;  /* 0x0000000500007207 */ /* 0x000fce0004000000 */
.L_x_168:
[----:B------:R-:W-:Y:S01]  /*bfc0*/  LOP3.LUT P0, RZ, R3, 0xff, RZ, 0xc0, !PT ;  /* 0x000000ff03ff7812 */ /* 0x000fe2000780c0ff */
[----:B------:R-:W-:-:S12]  /*bfd0*/  IMAD.MOV.U32 R22, RZ, RZ, R0 ;  /* 0x000000ffff167224 */ /* 0x000fd800078e0000 */
[----:B------:R-:W-:Y:S05]  /*bfe0*/  @P0 BRA `(.L_x_171) ;  /* 0xffffff5000a00947 */ /* 0x000fea000383ffff */
[----:B------:R-:W-:Y:S05]  /*bff0*/  EXIT ;  /* 0x000000000000794d */ /* 0x000fea0003800000 */
.L_x_3:
        /* <DEDUP_REMOVED lines=26> */
.L_x_173:
        /* <DEDUP_REMOVED lines=14> */
[----:B------:R-:W-:Y:S02]  /*c280*/  IMAD R5, R7, R23, R10 ;  /* 0x0000001707057224 */ /* 0x000fe400078e020a */
[----:B------:R-:W-:Y:S02]  /*c290*/  IMAD.MOV.U32 R10, RZ, RZ, 0x1 ;  /* 0x00000001ff0a7424 */ /* 0x000fe400078e00ff */
[----:B------:R-:W-:Y:S01]  /*c2a0*/  IMAD.IADD R5, R9, 0x1, R5 ;  /* 0x0000000109057824 */ /* 0x000fe200078e0205 */
[----:B------:R-:W4:Y:S04]  /*c2b0*/  LDC R20, c[0x0][0x808] ;  /* 0x00020200ff147b82 */ /* 0x000f280000000800 */
[----:B0-----:R-:W-:-:S02]  /*c2c0*/  SHF.R.U64 R12, R8, R14, R5 ;  /* 0x0000000e080c7219 */ /* 0x001fc40000001205 */
[----:B------:R-:W-:Y:S02]  /*c2d0*/  I2FP.F32.U32 R8, R6 ;  /* 0x0000000600087245 */ /* 0x000fe40000201000 */
[----:B------:R-:W0:Y:S01]  /*c2e0*/  LDC R25, c[0x0][0x858] ;  /* 0x00021600ff197b82 */ /* 0x000e220000000800 */
[----:B-1----:R-:W-:Y:S01]  /*c2f0*/  ISETP.NE.U32.AND P0, PT, R26, RZ, PT ;  /* 0x000000ff1a00720c */ /* 0x002fe20003f05070 */
[----:B---3--:R-:W-:Y:S02]  /*c300*/  IMAD.MOV R7, RZ, RZ, -R11 ;  /* 0x000000ffff077224 */ /* 0x008fe400078e0a0b */
[----:B------:R-:W-:Y:S01]  /*c310*/  FMUL R8, R8, UR4 ;  /* 0x0000000408087c20 */ /* 0x000fe20008400000 */
[----:B------:R-:W-:Y:S01]  /*c320*/  SHF.R.U32.HI R5, RZ, R14, R5 ;  /* 0x0000000eff057219 */ /* 0x000fe20000011605 */
[----:B------:R-:W-:Y:S01]  /*c330*/  IMAD.MOV.U32 R14, RZ, RZ, -0x1 ;  /* 0xffffffffff0e7424 */ /* 0x000fe200078e00ff */
[----:B------:R-:W-:Y:S01]  /*c340*/  ISETP.NE.AND.EX P0, PT, R27, RZ, PT, P0 ;  /* 0x000000ff1b00720c */ /* 0x000fe20003f05300 */
[----:B------:R1:W3:Y:S01]  /*c350*/  F2I.U32.TRUNC.NTZ R19, R8 ;  /* 0x0000000800137305 */ /* 0x0002e2000020f000 */
[----:B------:R-:W1:Y:S01]  /*c360*/  LDC R21, c[0x0][0x148] ;  /* 0x00005200ff157b82 */ /* 0x000e620000000800 */
[----:B--2---:R-:W-:-:S07]  /*c370*/  IMAD R23, R13, R7, R4 ;  /* 0x000000070d177224 */ /* 0x004fce00078e0204 */
[----:B------:R-:W2:Y:S01]  /*c380*/  LDC R22, c[0x0][0x800] ;  /* 0x00020000ff167b82 */ /* 0x000ea20000000800 */
[-CC-:B----4-:R-:W-:Y:S02]  /*c390*/  SHF.R.U64 R15, R12, R20.reuse, R5.reuse ;  /* 0x000000140c0f7219 */ /* 0x190fe40000001205 */
[----:B------:R-:W-:-:S05]  /*c3a0*/  SHF.R.U32.HI R4, RZ, R20, R5 ;  /* 0x00000014ff047219 */ /* 0x000fca0000011605 */
[----:B------:R-:W4:Y:S01]  /*c3b0*/  LDC R24, c[0x0][0x848] ;  /* 0x00021200ff187b82 */ /* 0x000f220000000800 */
[-C--:B0-----:R-:W-:Y:S02]  /*c3c0*/  SHF.L.U32 R7, R14, R25.reuse, RZ ;  /* 0x000000190e077219 */ /* 0x081fe400000006ff */
[-CC-:B------:R-:W-:Y:S02]  /*c3d0*/  SHF.R.U64 R14, R15, R25.reuse, R4.reuse ;  /* 0x000000190f0e7219 */ /* 0x180fe40000001204 */
[-C--:B------:R-:W-:Y:S02]  /*c3e0*/  SHF.R.U32.HI R5, RZ, R25.reuse, R4 ;  /* 0x00000019ff057219 */ /* 0x080fe40000011604 */
[----:B------:R-:W-:Y:S01]  /*c3f0*/  SHF.L.U32 R30, R10, R25, RZ ;  /* 0x000000190a1e7219 */ /* 0x000fe200000006ff */
[----:B------:R-:W0:Y:S01]  /*c400*/  LDC R29, c[0x0][0x838] ;  /* 0x00020e00ff1d7b82 */ /* 0x000e220000000800 */
[----:B------:R-:W-:Y:S01]  /*c410*/  LOP3.LUT R20, RZ, R7, RZ, 0x33, !PT ;  /* 0x00000007ff147212 */ /* 0x000fe200078e33ff */
[----:B------:R-:W-:-:S06]  /*c420*/  IMAD.MOV.U32 R4, RZ, RZ, R14 ;  /* 0x000000ffff047224 */ /* 0x000fcc00078e000e */
[----:B------:R-:W0:Y:S01]  /*c430*/  LDC R32, c[0x0][0x810] ;  /* 0x00020400ff207b82 */ /* 0x000e220000000800 */
[----:B-1-3--:R-:W-:Y:S05]  /*c440*/  @!P0 BRA `(.L_x_174) ;  /* 0x0000000000288947 */ /* 0x00afea0003800000 */
[----:B------:R-:W1:Y:S02]  /*c450*/  LDC R7, c[0x0][0x84c] ;  /* 0x00021300ff077b82 */ /* 0x000e640000000800 */
[----:B-1----:R-:W-:-:S05]  /*c460*/  IADD3 R7, P0, R14, R7, RZ ;  /* 0x000000070e077210 */ /* 0x002fca0007f1e0ff */
        /* <DEDUP_REMOVED lines=8> */
.L_x_174:
[----:B------:R-:W-:Y:S01]  /*c4f0*/  ISETP.NE.AND P0, PT, R2, 0x1, PT ;  /* 0x000000010200780c */ /* 0x000fe20003f05270 */
[----:B--2---:R-:W-:Y:S01]  /*c500*/  VIADD R9, R22, 0xffffffff ;  /* 0xffffffff16097836 */ /* 0x004fe20000000000 */
[----:B----4-:R-:W-:Y:S01]  /*c510*/  SHF.R.U64 R5, R4, R24, R5 ;  /* 0x0000001804057219 */ /* 0x010fe20000001205 */
[----:B------:R-:W-:Y:S01]  /*c520*/  IMAD.MOV R19, RZ, RZ, -R19 ;  /* 0x000000ffff137224 */ /* 0x000fe200078e0a13 */
[----:B------:R-:W-:-:S03]  /*c530*/  LOP3.LUT R4, R15, R20, RZ, 0xc0, !PT ;  /* 0x000000140f047212 */ /* 0x000fc600078ec0ff */
[----:B------:R-:W-:Y:S02]  /*c540*/  IMAD.MOV R7, RZ, RZ, -R5 ;  /* 0x000000ffff077224 */ /* 0x000fe400078e0a05 */
[----:B------:R-:W-:Y:S01]  /*c550*/  IMAD R30, R30, R5, R4 ;  /* 0x000000051e1e7224 */ /* 0x000fe200078e0204 */
[----:B------:R-:W-:Y:S01]  /*c560*/  LOP3.LUT R5, R12, R9, RZ, 0xc0, !PT ;  /* 0x000000090c057212 */ /* 0x000fe200078ec0ff */
[----:B0-----:R-:W-:Y:S02]  /*c570*/  IMAD R4, R7, R29, R14 ;  /* 0x0000001d07047224 */ /* 0x001fe400078e020e */
[----:B------:R-:W-:Y:S02]  /*c580*/  @P0 IMAD R23, R21, R19, R6 ;  /* 0x0000001315170224 */ /* 0x000fe400078e0206 */
[----:B------:R-:W-:Y:S02]  /*c590*/  IMAD R5, R4, R22, R5 ;  /* 0x0000001604057224 */ /* 0x000fe400078e0205 */
[----:B------:R-:W-:-:S02]  /*c5a0*/  IMAD R30, R30, R32, R23 ;  /* 0x000000201e1e7224 */ /* 0x000fc400078e0217 */
[----:B------:R-:W-:-:S03]  /*c5b0*/  IMAD.MOV.U32 R7, RZ, RZ, 0x1 ;  /* 0x00000001ff077424 */ /* 0x000fc600078e00ff */
[----:B------:R-:W-:Y:S02]  /*c5c0*/  SEL R29, R5, R30, !P0 ;  /* 0x0000001e051d7207 */ /* 0x000fe40004000000 */
[----:B------:R-:W-:-:S07]  /*c5d0*/  SEL R30, R30, R5, !P0 ;  /* 0x000000051e1e7207 */ /* 0x000fce0004000000 */
.L_x_172:
[----:B------:R-:W-:-:S08]  /*c5e0*/  NOP ;  /* 0x0000000000007918 */ /* 0x000fd00000000000 */
[----:B------:R-:W0:-:S00]  /*c5f0*/  USETMAXREG.DEALLOC.CTAPOOL 0x28 ;  /* 0x00000028000079c8 */ /* 0x000e0000080e0500 */
[----:B0-----:R-:W-:-:S13]  /*c600*/  ISETP.NE.AND P0, PT, R3, RZ, PT ;  /* 0x000000ff0300720c */ /* 0x001fda0003f05270 */
[----:B------:R-:W-:Y:S05]  /*c610*/  @P0 EXIT ;  /* 0x000000000000094d */ /* 0x000fea0003800000 */
[----:B------:R-:W-:Y:S01]  /*c620*/  LOP3.LUT P0, RZ, R7, 0xff, RZ, 0xc0, !PT ;  /* 0x000000ff07ff7812 */ /* 0x000fe2000780c0ff */
[----:B------:R-:W-:Y:S02]  /*c630*/  IMAD.MOV.U32 R26, RZ, RZ, 0x1 ;  /* 0x00000001ff1a7424 */ /* 0x000fe400078e00ff */
[----:B------:R-:W-:-:S10]  /*c640*/  IMAD.MOV.U32 R27, RZ, RZ, RZ ;  /* 0x000000ffff1b7224 */ /* 0x000fd400078e00ff */
[----:B------:R-:W-:Y:S05]  /*c650*/  @!P0 BRA `(.L_x_175) ;  /* 0x0000000c00f08947 */ /* 0x000fea0003800000 */
[----:B------:R-:W0:Y:S01]  /*c660*/  LDC R3, c[0x0][0x28c] ;  /* 0x0000a300ff037b82 */ /* 0x000e220000000800 */
[C---:B------:R-:W-:Y:S01]  /*c670*/  ISETP.NE.AND P1, PT, R31.reuse, RZ, PT ;  /* 0x000000ff1f00720c */ /* 0x040fe20003f25270 */
[----:B------:R-:W-:Y:S01]  /*c680*/  ULDC UR41, c[0x0][0x858] ;  /* 0x0002160000297ab9 */ /* 0x000fe20000000800 */
[----:B------:R-:W-:Y:S01]  /*c690*/  LOP3.LUT P0, RZ, R0, 0x1f, RZ, 0xc0, !PT ;  /* 0x0000001f00ff7812 */ /* 0x000fe2000780c0ff */
[----:B------:R-:W-:Y:S01]  /*c6a0*/  UMOV UR4, 0xffffffff ;  /* 0xffffffff00047882 */ /* 0x000fe20000000000 */
[----:B------:R-:W-:Y:S01]  /*c6b0*/  P2R R0, PR, RZ, 0x2 ;  /* 0x00000002ff007803 */ /* 0x000fe20000000000 */
[----:B------:R-:W-:Y:S01]  /*c6c0*/  BSSY B6, `(.L_x_175) ;  /* 0x00000f5000067945 */ /* 0x000fe20003800000 */
[----:B------:R-:W-:Y:S01]  /*c6d0*/  ISETP.NE.OR P0, PT, R31, RZ, !P0 ;  /* 0x000000ff1f00720c */ /* 0x000fe20004705670 */
[----:B------:R-:W-:Y:S01]  /*c6e0*/  USHF.L.U32 UR4, UR4, UR41, URZ ;  /* 0x0000002904047299 */ /* 0x000fe2000800063f */
[----:B------:R-:W-:Y:S01]  /*c6f0*/  IMAD.MOV.U32 R23, RZ, RZ, 0x1 ;  /* 0x00000001ff177424 */ /* 0x000fe200078e00ff */
[----:B------:R-:W-:Y:S01]  /*c700*/  LOP3.LUT R25, R18, 0x2, RZ, 0xfc, !PT ;  /* 0x0000000212197812 */ /* 0x000fe200078efcff */
[----:B------:R-:W-:Y:S01]  /*c710*/  IMAD.MOV.U32 R27, RZ, RZ, RZ ;  /* 0x000000ffff1b7224 */ /* 0x000fe200078e00ff */
[----:B------:R-:W-:Y:S01]  /*c720*/  P2R R32, PR, RZ, 0x1 ;  /* 0x00000001ff207803 */ /* 0x000fe20000000000 */
[----:B------:R-:W-:Y:S01]  /*c730*/  IMAD.MOV.U32 R26, RZ, RZ, 0x1 ;  /* 0x00000001ff1a7424 */ /* 0x000fe200078e00ff */
[----:B------:R-:W-:Y:S01]  /*c740*/  ULDC UR40, c[0x0][0x800] ;  /* 0x0002000000287ab9 */ /* 0x000fe20000000800 */
[----:B------:R-:W-:Y:S01]  /*c750*/  UMOV UR5, 0x1 ;  /* 0x0000000100057882 */ /* 0x000fe20000000000 */
[----:B------:R-:W-:-:S02]  /*c760*/  UIADD3 UR40, UR40, -0x1, URZ ;  /* 0xffffffff28287890 */ /* 0x000fc4000fffe03f */
[----:B------:R-:W-:Y:S02]  /*c770*/  USHF.L.U32 UR41, UR5, UR41, URZ ;  /* 0x0000002905297299 */ /* 0x000fe4000800063f */
[----:B------:R-:W-:Y:S01]  /*c780*/  ULOP3.LUT UR43, URZ, UR4, URZ, 0x33, !UPT ;  /* 0x000000043f2b7292 */ /* 0x000fe2000f8e333f */
[----:B------:R-:W-:Y:S01]  /*c790*/  ULDC.64 UR36, c[0x0][0x198] ;  /* 0x0000660000247ab9 */ /* 0x000fe20000000a00 */
[----:B0-----:R-:W-:-:S05]  /*c7a0*/  VIADD R3, R3, 0x7f ;  /* 0x0000007f03037836 */ /* 0x001fca0000000000 */
[----:B------:R-:W-:-:S04]  /*c7b0*/  SHF.R.S32.HI R0, RZ, 0x1f, R3 ;  /* 0x0000001fff007819 */ /* 0x000fc80000011403 */
[----:B------:R-:W-:-:S04]  /*c7c0*/  LEA.HI R0, R0, R3, RZ, 0x7 ;  /* 0x0000000300007211 */ /* 0x000fc800078f38ff */
[----:B------:R-:W-:-:S05]  /*c7d0*/  SHF.R.S32.HI R24, RZ, 0x7, R0 ;  /* 0x00000007ff187819 */ /* 0x000fca0000011400 */
[----:B------:R-:W-:-:S07]  /*c7e0*/  VIADD R22, R24, 0x1 ;  /* 0x0000000118167836 */ /* 0x000fce0000000000 */
.L_x_192:
[----:B------:R-:W0:Y:S01]  /*c7f0*/  S2R R0, SR_CgaCtaId ;  /* 0x0000000000007919 */ /* 0x000e220000008800 */
[----:B------:R-:W-:-:S04]  /*c800*/  MOV R19, 0x400 ;  /* 0x0000040000137802 */ /* 0x000fc80000000f00 */
[----:B0-----:R-:W-:-:S05]  /*c810*/  LEA R19, R0, R19, 0x18 ;  /* 0x0000001300137211 */ /* 0x001fca00078ec0ff */
[----:B------:R-:W-:-:S05]  /*c820*/  VIADD R0, R19, 0x800 ;  /* 0x0000080013007836 */ /* 0x000fca0000000000 */
[----:B------:R-:W-:-:S13]  /*c830*/  LOP3.LUT P0, RZ, R0, 0x3ff, RZ, 0xc0, !PT ;  /* 0x000003ff00ff7812 */ /* 0x000fda000780c0ff */
[----:B------:R-:W-:Y:S05]  /*c840*/  @!P0 BRA `(.L_x_176) ;  /* 0x0000000000408947 */ /* 0x000fea0003800000 */
[----:B------:R-:W-:Y:S01]  /*c850*/  MOV R14, 0x0 ;  /* 0x00000000000e7802 */ /* 0x000fe20000000f00 */
[----:B------:R-:W-:Y:S01]  /*c860*/  ULDC.64 UR4, c[0x4][0x70] ;  /* 0x01001c0000047ab9 */ /* 0x000fe20000000a00 */
[----:B------:R-:W-:Y:S01]  /*c870*/  ULDC.64 UR6, c[0x4][0x8] ;  /* 0x0100020000067ab9 */ /* 0x000fe20000000a00 */
[----:B------:R-:W-:Y:S02]  /*c880*/  IMAD.U32 R4, RZ, RZ, UR4 ;  /* 0x00000004ff047e24 */ /* 0x000fe4000f8e00ff */
[----:B------:R-:W-:Y:S01]  /*c890*/  IMAD.U32 R5, RZ, RZ, UR5 ;  /* 0x00000005ff057e24 */ /* 0x000fe2000f8e00ff */
[----:B------:R-:W0:Y:S01]  /*c8a0*/  LDC.64 R14, c[0x4][R14] ;  /* 0x010000000e0e7b82 */ /* 0x000e220000000a00 */
[----:B------:R-:W-:Y:S01]  /*c8b0*/  ULDC.64 UR4, c[0x4][0x78] ;  /* 0x01001e0000047ab9 */ /* 0x000fe20000000a00 */
[----:B------:R-:W-:Y:S02]  /*c8c0*/  IMAD.U32 R10, RZ, RZ, UR6 ;  /* 0x00000006ff0a7e24 */ /* 0x000fe4000f8e00ff */
[----:B------:R-:W-:-:S02]  /*c8d0*/  IMAD.U32 R6, RZ, RZ, UR4 ;  /* 0x00000004ff067e24 */ /* 0x000fc4000f8e00ff */
[----:B------:R-:W-:Y:S02]  /*c8e0*/  IMAD.U32 R7, RZ, RZ, UR5 ;  /* 0x00000005ff077e24 */ /* 0x000fe4000f8e00ff */
[----:B------:R-:W-:Y:S02]  /*c8f0*/  IMAD.U32 R11, RZ, RZ, UR7 ;  /* 0x00000007ff0b7e24 */ /* 0x000fe4000f8e00ff */
[----:B------:R-:W-:Y:S02]  /*c900*/  IMAD.MOV.U32 R8, RZ, RZ, 0x70 ;  /* 0x00000070ff087424 */ /* 0x000fe400078e00ff */
[----:B------:R-:W-:Y:S02]  /*c910*/  IMAD.MOV.U32 R12, RZ, RZ, 0x1 ;  /* 0x00000001ff0c7424 */ /* 0x000fe400078e00ff */
[----:B------:R-:W-:-:S07]  /*c920*/  IMAD.MOV.U32 R13, RZ, RZ, RZ ;  /* 0x000000ffff0d7224 */ /* 0x000fce00078e00ff */
[----:B------:R-:W-:-:S07]  /*c930*/  LEPC R20, `(.L_x_176) ;  /* 0x000000001014794e */ /* 0x000fce0000000000 */
[----:B0-----:R-:W-:Y:S05]  /*c940*/  CALL.ABS.NOINC R14 ;  /* 0x000000000e007343 */ /* 0x001fea0003c00000 */
.L_x_176:
        /* <DEDUP_REMOVED lines=19> */
.L_x_177:
[----:B------:R-:W0:Y:S02]  /*ca80*/  LDC R0, c[0x0][0x28c] ;  /* 0x0000a300ff007b82 */ /* 0x000e240000000800 */
[----:B0-----:R-:W-:-:S13]  /*ca90*/  ISETP.GE.AND P0, PT, R0, 0x1, PT ;  /* 0x000000010000780c */ /* 0x001fda0003f06270 */
[----:B------:R-:W-:Y:S05]  /*caa0*/  @!P0 BRA `(.L_x_178) ;  /* 0x00000004001c8947 */ /* 0x000fea0003800000 */
[----:B------:R-:W-:Y:S01]  /*cab0*/  BSSY B0, `(.L_x_178) ;  /* 0x0000046000007945 */ /* 0x000fe20003800000 */
[----:B------:R-:W-:Y:S02]  /*cac0*/  IMAD.SHL.U32 R29, R29, 0x40, RZ ;  /* 0x000000401d1d7824 */ /* 0x000fe400078e00ff */
[----:B------:R-:W-:Y:S02]  /*cad0*/  IMAD.SHL.U32 R30, R30, 0x100, RZ ;  /* 0x000001001e1e7824 */ /* 0x000fe400078e00ff */
[----:B------:R-:W-:Y:S02]  /*cae0*/  IMAD.MOV.U32 R7, RZ, RZ, RZ ;  /* 0x000000ffff077224 */ /* 0x000fe400078e00ff */
[----:B------:R-:W-:Y:S02]  /*caf0*/  IMAD.MOV.U32 R0, RZ, RZ, R22 ;  /* 0x000000ffff007224 */ /* 0x000fe400078e0016 */
[----:B------:R-:W-:Y:S02]  /*cb00*/  IMAD.MOV.U32 R3, RZ, RZ, R26 ;  /* 0x000000ffff037224 */ /* 0x000fe400078e001a */
[----:B------:R-:W-:-:S07]  /*cb10*/  IMAD.MOV.U32 R4, RZ, RZ, R27 ;  /* 0x000000ffff047224 */ /* 0x000fce00078e001b */
.L_x_187:
[----:B------:R-:W-:Y:S01]  /*cb20*/  IMAD R8, R4, 0x8, R19 ;  /* 0x0000000804087824 */ /* 0x000fe200078e0213 */
[----:B------:R-:W-:Y:S01]  /*cb30*/  SHF.L.U32 R5, R3, 0x1f, RZ ;  /* 0x0000001f03057819 */ /* 0x000fe200000006ff */
[----:B------:R-:W-:Y:S01]  /*cb40*/  BSSY B1, `(.L_x_179) ;  /* 0x0000005000017945 */ /* 0x000fe20003800000 */
[----:B------:R-:W-:Y:S02]  /*cb50*/  ISETP.NE.AND P1, PT, R31, RZ, PT ;  /* 0x000000ff1f00720c */ /* 0x000fe40003f25270 */
[----:B------:R-:W0:Y:S11]  /*cb60*/  SYNCS.PHASECHK.TRANS64.TRYWAIT P0, [R8+URZ+0x20], R5 ;  /* 0x00002005080075a7 */ /* 0x000e36000800017f */
[----:B------:R-:W1:Y:S01]  /*cb70*/  @!P1 LDC R6, c[0x0][0x70c] ;  /* 0x0001c300ff069b82 */ /* 0x000e620000000800 */
[----:B0-----:R-:W-:Y:S05]  /*cb80*/  @!P0 BRA `(.L_x_180) ;  /* 0x0000000c00c08947 */ /* 0x001fea0003800000 */
.L_x_203:
[----:B------:R-:W-:Y:S05]  /*cb90*/  BSYNC B1 ;  /* 0x0000000000017941 */ /* 0x000fea0003800000 */
.L_x_179:
[----:B------:R-:W-:Y:S02]  /*cba0*/  ISETP.NE.AND P0, PT, R31, RZ, PT ;  /* 0x000000ff1f00720c */ /* 0x000fe40003f05270 */
[----:B0-----:R-:W-:-:S11]  /*cbb0*/  PRMT R5, R25, 0x9910, RZ ;  /* 0x0000991019057816 */ /* 0x001fd600000000ff */
[----:B-1----:R0:W-:Y:S01]  /*cbc0*/  @!P0 SYNCS.ARRIVE.TRANS64 RZ, [R8+URZ], R6 ;  /* 0x0000000608ff89a7 */ /* 0x0021e2000800003f */
[----:B------:R-:W-:-:S13]  /*cbd0*/  ISETP.NE.AND P0, PT, R5, 0x2, PT ;  /* 0x000000020500780c */ /* 0x000fda0003f05270 */
[----:B0-----:R-:W-:Y:S05]  /*cbe0*/  @P0 BRA `(.L_x_181) ;  /* 0x0000000000040947 */ /* 0x001fea0003800000 */
[----:B------:R-:W-:Y:S01]  /*cbf0*/  BPT.TRAP 0x1 ;  /* 0x000000040000795c */ /* 0x000fe20000300000 */
.L_x_181:
[----:B------:R-:W-:Y:S01]  /*cc00*/  ISETP.NE.AND P0, PT, R32, RZ, PT ;  /* 0x000000ff2000720c */ /* 0x000fe20003f05270 */
[----:B------:R-:W-:-:S12]  /*cc10*/  BSSY B1, `(.L_x_182) ;  /* 0x0000003000017945 */ /* 0x000fd80003800000 */
[----:B------:R-:W-:Y:S05]  /*cc20*/  @P0 BRA `(.L_x_183) ;  /* 0x0000000000040947 */ /* 0x000fea0003800000 */
[----:B------:R-:W-:Y:S01]  /*cc30*/  BPT.TRAP 0x1 ;  /* 0x000000040000795c */ /* 0x000fe20000300000 */
.L_x_183:
[----:B------:R-:W-:Y:S05]  /*cc40*/  BSYNC B1 ;  /* 0x0000000000017941 */ /* 0x000fea0003800000 */
.L_x_182:
[----:B------:R-:W-:-:S03]  /*cc50*/  UMOV UR4, 0xffffffff ;  /* 0xffffffff00047882 */ /* 0x000fc60000000000 */
[----:B------:R-:W-:Y:S05]  /*cc60*/  BRA.DIV UR4, `(.L_x_184) ;  /* 0x0000000e049c7947 */ /* 0x000fea000b800000 */
[----:B------:R-:W-:-:S13]  /*cc70*/  ELECT P6, URZ, PT ;  /* 0x00000000003f782f */ /* 0x000fda00038c0000 */
.L_x_206:
[----:B------:R-:W-:Y:S04]  /*cc80*/  BSSY B1, `(.L_x_185) ;  /* 0x000001f000017945 */ /* 0x000fe80003800000 */
[----:B------:R-:W-:Y:S05]  /*cc90*/  @!P6 BRA `(.L_x_186) ;  /* 0x000000000074e947 */ /* 0x000fea0003800000 */
[C-C-:B------:R-:W-:Y:S01]  /*cca0*/  IMAD R5, R4.reuse, 0x8000, R19.reuse ;  /* 0x0000800004057824 */ /* 0x140fe200078e0213 */
[----:B------:R-:W-:Y:S01]  /*ccb0*/  R2UR UR26, R7 ;  /* 0x00000000071a72ca */ /* 0x000fe200000e0000 */
[----:B------:R-:W-:Y:S01]  /*ccc0*/  IMAD R6, R4, 0x4000, R19 ;  /* 0x0000400004067824 */ /* 0x000fe200078e0213 */
[----:B------:R-:W-:Y:S01]  /*ccd0*/  R2UR UR25, R8 ;  /* 0x00000000081972ca */ /* 0x000fe200000e0000 */
[----:B------:R-:W-:Y:S01]  /*cce0*/  UIADD3 UR4, UP0, UR36, 0xf0, URZ ;  /* 0x000000f024047890 */ /* 0x000fe2000ff1e03f */
[----:B------:R-:W-:Y:S01]  /*ccf0*/  R2UR UR24, R5 ;  /* 0x00000000051872ca */ /* 0x000fe200000e0000 */
[----:B------:R-:W-:Y:S01]  /*cd00*/  UIADD3 UR14, UP1, UR36, 0x1f0, URZ ;  /* 0x000001f0240e7890 */ /* 0x000fe2000ff3e03f */
[----:B------:R-:W-:Y:S01]  /*cd10*/  R2UR UR8, R6 ;  /* 0x00000000060872ca */ /* 0x000fe200000e0000 */
[----:B------:R-:W-:Y:S01]  /*cd20*/  UIADD3.X UR5, URZ, UR37, URZ, UP0, !UPT ;  /* 0x000000253f057290 */ /* 0x000fe200087fe43f */
[----:B------:R-:W-:Y:S01]  /*cd30*/  R2UR UR28, R28 ;  /* 0x000000001c1c72ca */ /* 0x000fe200000e0000 */
[----:B------:R-:W-:Y:S01]  /*cd40*/  UIADD3.X UR15, URZ, UR37, URZ, UP1, !UPT ;  /* 0x000000253f0f7290 */ /* 0x000fe20008ffe43f */
[----:B------:R-:W-:Y:S01]  /*cd50*/  R2UR UR27, R30 ;  /* 0x000000001e1b72ca */ /* 0x000fe200000e0000 */
[----:B------:R-:W-:Y:S01]  /*cd60*/  UMOV UR6, 0x0 ;  /* 0x0000000000067882 */ /* 0x000fe20000000000 */
[----:B------:R-:W-:Y:S01]  /*cd70*/  R2UR UR19, R29 ;  /* 0x000000001d1372ca */ /* 0x000fe200000e0000 */
[----:B------:R-:W-:Y:S01]  /*cd80*/  UIADD3 UR10, UR26, 0x40, URZ ;  /* 0x000000401a0a7890 */ /* 0x000fe2000fffe03f */
[----:B------:R-:W-:Y:S01]  /*cd90*/  UMOV UR7, 0x10000000 ;  /* 0x1000000000077882 */ /* 0x000fe20000000000 */
[----:B------:R-:W-:-:S02]  /*cda0*/  UMOV UR17, UR25 ;  /* 0x0000001900117c82 */ /* 0x000fc40008000000 */
[----:B------:R-:W-:Y:S02]  /*cdb0*/  UIADD3 UR24, UR24, 0x800, URZ ;  /* 0x0000080018187890 */ /* 0x000fe4000fffe03f */
[----:B------:R-:W-:Y:S02]  /*cdc0*/  UIADD3 UR16, UR8, 0x20800, URZ ;  /* 0x0002080008107890 */ /* 0x000fe4000fffe03f */
[----:B------:R-:W-:Y:S01]  /*cdd0*/  UIADD3 UR8, UR8, 0x22800, URZ ;  /* 0x0002280008087890 */ /* 0x000fe2000fffe03f */
[----:B------:R-:W-:Y:S01]  /*cde0*/  UMOV UR18, UR26 ;  /* 0x0000001a00127c82 */ /* 0x000fe20008000000 */
[----:B------:R-:W-:Y:S01]  /*cdf0*/  UMOV UR20, UR28 ;  /* 0x0000001c00147c82 */ /* 0x000fe20008000000 */
[----:B------:R-:W-:Y:S02]  /*ce00*/  UMOV UR9, UR25 ;  /* 0x0000001900097c82 */ /* 0x000fe40008000000 */
[----:B------:R0:W-:Y:S01]  /*ce10*/  UTMALDG.3D [UR24], [UR4], desc[UR6] ;  /* 0x00000618040075b4 */ /* 0x0001e20008011000 */
[----:B------:R-:W-:Y:S01]  /*ce20*/  UMOV UR12, UR28 ;  /* 0x0000001c000c7c82 */ /* 0x000fe20008000000 */
[----:B------:R-:W-:Y:S01]  /*ce30*/  UMOV UR11, UR19 ;  /* 0x00000013000b7c82 */ /* 0x000fe20008000000 */
[----:B------:R0:W-:Y:S01]  /*ce40*/  UTMALDG.3D [UR16], [UR14], desc[UR6] ;  /* 0x000006100e0075b4 */ /* 0x0001e20008011000 */
[----:B------:R0:W-:Y:S02]  /*ce50*/  UTMALDG.3D [UR8], [UR14], desc[UR6] ;  /* 0x000006080e0075b4 */ /* 0x0001e40008011000 */
[----:B0-----:R-:W-:Y:S01]  /*ce60*/  NOP ;  /* 0x0000000000007918 */ /* 0x001fe20000000000 */
.L_x_186:
[----:B------:R-:W-:Y:S05]  /*ce70*/  BSYNC B1 ;  /* 0x0000000000017941 */ /* 0x000fea0003800000 */
.L_x_185:
[----:B------:R-:W-:Y:S02]  /*ce80*/  VIADD R0, R0, 0xffffffff ;  /* 0xffffffff00007836 */ /* 0x000fe40000000000 */
[----:B------:R-:W-:Y:S02]  /*ce90*/  VIADD R4, R4, 0x1 ;  /* 0x0000000104047836 */ /* 0x000fe40000000000 */
[----:B------:R-:W-:Y:S01]  /*cea0*/  VIADD R7, R7, 0x80 ;  /* 0x0000008007077836 */ /* 0x000fe20000000000 */
[----:B------:R-:W-:Y:S02]  /*ceb0*/  ISETP.GT.AND P1, PT, R0, 0x1, PT ;  /* 0x000000010000780c */ /* 0x000fe40003f24270 */
[----:B------:R-:W-:-:S04]  /*cec0*/  ISETP.NE.AND P0, PT, R4, 0x4, PT ;  /* 0x000000040400780c */ /* 0x000fc80003f05270 */
[----:B------:R-:W-:Y:S02]  /*ced0*/  SEL R6, RZ, 0x1, P0 ;  /* 0x00000001ff067807 */ /* 0x000fe40000000000 */
[----:B------:R-:W-:Y:S02]  /*cee0*/  SEL R4, R4, RZ, P0 ;  /* 0x000000ff04047207 */ /* 0x000fe40000000000 */
[----:B------:R-:W-:-:S03]  /*cef0*/  LOP3.LUT R3, R3, R6, RZ, 0x3c, !PT ;  /* 0x0000000603037212 */ /* 0x000fc600078e3cff */
[----:B------:R-:W-:Y:S05]  /*cf00*/  @P1 BRA `(.L_x_187) ;  /* 0xfffffffc00041947 */ /* 0x000fea000383ffff */
[----:B------:R-:W-:Y:S05]  /*cf10*/  BSYNC B0 ;  /* 0x0000000000007941 */ /* 0x000fea0003800000 */
.L_x_178:
[----:B------:R-:W-:Y:S01]  /*cf20*/  LOP3.LUT P0, RZ, R23, 0xff, RZ, 0xc0, !PT ;  /* 0x000000ff17ff7812 */ /* 0x000fe2000780c0ff */
[----:B------:R-:W-:Y:S01]  /*cf30*/  IMAD.IADD R27, R24, 0x1, R27 ;  /* 0x00000001181b7824 */ /* 0x000fe200078e021b */
[----:B------:R-:W-:Y:S01]  /*cf40*/  IADD3 R16, P2, R16, UR38, RZ ;  /* 0x0000002610107c10 */ /* 0x000fe2000ff5e0ff */
[----:B------:R-:W-:Y:S01]  /*cf50*/  ULDC.64 UR4, c[0x0][0x850] ;  /* 0x0002140000047ab9 */ /* 0x000fe20000000a00 */
[----:B------:R-:W-:Y:S01]  /*cf60*/  BSSY B0, `(.L_x_188) ;  /* 0x0000068000007945 */ /* 0x000fe20003800000 */
[----:B------:R-:W-:Y:S01]  /*cf70*/  IMAD.MOV.U32 R30, RZ, RZ, -0x1 ;  /* 0xffffffffff1e7424 */ /* 0x000fe200078e00ff */
[----:B------:R-:W-:Y:S01]  /*cf80*/  SHF.R.U32.HI R0, RZ, 0x2, R27 ;  /* 0x00000002ff007819 */ /* 0x000fe2000001161b */
[----:B------:R-:W-:Y:S01]  /*cf90*/  IMAD.MOV.U32 R29, RZ, RZ, -0x1 ;  /* 0xffffffffff1d7424 */ /* 0x000fe200078e00ff */
[----:B------:R-:W-:Y:S01]  /*cfa0*/  IADD3.X R17, R17, UR42, RZ, P2, !PT ;  /* 0x0000002a11117c10 */ /* 0x000fe200097fe4ff */
[----:B------:R-:W-:Y:S01]  /*cfb0*/  IMAD.MOV.U32 R28, RZ, RZ, -0x1 ;  /* 0xffffffffff1c7424 */ /* 0x000fe200078e00ff */
[----:B------:R-:W-:-:S02]  /*cfc0*/  ISETP.GE.U32.AND P2, PT, R16, UR4, PT ;  /* 0x0000000410007c0c */ /* 0x000fc4000bf46070 */
[----:B------:R-:W-:Y:S01]  /*cfd0*/  LOP3.LUT R0, R0, 0x1, RZ, 0xc0, !PT ;  /* 0x0000000100007812 */ /* 0x000fe200078ec0ff */
[----:B------:R0:W-:Y:S01]  /*cfe0*/  @P0 SYNCS.ARRIVE.TRANS64.A1T0 RZ, [R19+URZ+0x58], RZ ;  /* 0x000058ff13ff09a7 */ /* 0x0001e2000810003f */
[----:B------:R-:W-:Y:S02]  /*cff0*/  ISETP.GT.U32.AND P0, PT, R27, 0x3, PT ;  /* 0x000000031b00780c */ /* 0x000fe40003f04070 */
[----:B------:R-:W-:Y:S02]  /*d000*/  ISETP.NE.U32.AND P1, PT, R0, 0x1, PT ;  /* 0x000000010000780c */ /* 0x000fe40003f25070 */
[C---:B------:R-:W-:Y:S02]  /*d010*/  ISETP.LT.U32.AND P0, PT, R24.reuse, 0x4, P0 ;  /* 0x000000041800780c */ /* 0x040fe40000701070 */
[----:B------:R-:W-:Y:S02]  /*d020*/  ISETP.GT.U32.AND P1, PT, R24, 0x3, !P1 ;  /* 0x000000031800780c */ /* 0x000fe40004f24070 */
[----:B------:R-:W-:-:S02]  /*d030*/  SEL R3, RZ, 0x1, !P0 ;  /* 0x00000001ff037807 */ /* 0x000fc40004000000 */
[----:B------:R-:W-:Y:S02]  /*d040*/  ISETP.GE.U32.AND.EX P0, PT, R17, UR5, PT, P2 ;  /* 0x0000000511007c0c */ /* 0x000fe4000bf06120 */
[----:B------:R-:W-:Y:S02]  /*d050*/  SEL R0, RZ, 0x1, !P1 ;  /* 0x00000001ff007807 */ /* 0x000fe40004800000 */
[----:B------:R-:W-:Y:S02]  /*d060*/  LOP3.LUT R27, R27, 0x3, RZ, 0xc0, !PT ;  /* 0x000000031b1b7812 */ /* 0x000fe400078ec0ff */
[----:B------:R-:W-:Y:S02]  /*d070*/  LOP3.LUT R26, R0, R26, R3, 0x96, !PT ;  /* 0x0000001a001a7212 */ /* 0x000fe400078e9603 */
[----:B------:R-:W-:Y:S02]  /*d080*/  PRMT R0, RZ, 0x7610, R0 ;  /* 0x00007610ff007816 */ /* 0x000fe40000000000 */
[----:B------:R-:W-:-:S03]  /*d090*/  PRMT R23, RZ, 0x7610, R23 ;  /* 0x00007610ff177816 */ /* 0x000fc60000000017 */
[----:B0-----:R-:W-:Y:S05]  /*d0a0*/  @P0 BRA `(.L_x_189) ;  /* 0x00000004004c0947 */ /* 0x001fea0003800000 */
[----:B------:R-:W-:Y:S01]  /*d0b0*/  ULDC.64 UR4, c[0x0][0x828] ;  /* 0x00020a0000047ab9 */ /* 0x000fe20000000a00 */
[----:B------:R-:W0:Y:S01]  /*d0c0*/  S2R R10, SR_CTAID.X ;  /* 0x00000000000a7919 */ /* 0x000e220000002500 */
[----:B------:R-:W-:Y:S01]  /*d0d0*/  ISETP.NE.U32.AND P0, PT, RZ, UR4, PT ;  /* 0x00000004ff007c0c */ /* 0x000fe2000bf05070 */
[----:B------:R-:W-:Y:S01]  /*d0e0*/  ULDC UR7, c[0x0][0x830] ;  /* 0x00020c0000077ab9 */ /* 0x000fe20000000800 */
[----:B------:R-:W-:Y:S01]  /*d0f0*/  IMAD.MOV.U32 R4, RZ, RZ, R16 ;  /* 0x000000ffff047224 */ /* 0x000fe200078e0010 */
[----:B------:R-:W1:Y:S01]  /*d100*/  S2R R0, SR_CTAID.Y ;  /* 0x0000000000007919 */ /* 0x000e620000002600 */
[----:B------:R-:W-:Y:S01]  /*d110*/  ISETP.NE.AND.EX P0, PT, RZ, UR5, PT, P0 ;  /* 0x00000005ff007c0c */ /* 0x000fe2000bf05300 */
[----:B------:R-:W-:-:S12]  /*d120*/  IMAD.MOV.U32 R5, RZ, RZ, R17 ;  /* 0x000000ffff057224 */ /* 0x000fd800078e0011 */
[----:B------:R-:W-:Y:S05]  /*d130*/  @!P0 BRA `(.L_x_190) ;  /* 0x0000000000288947 */ /* 0x000fea0003800000 */
[----:B------:R-:W-:Y:S02]  /*d140*/  ULDC UR6, c[0x0][0x834] ;  /* 0x00020d0000067ab9 */ /* 0x000fe40000000800 */
[----:B------:R-:W-:-:S05]  /*d150*/  IADD3 R9, P0, R16, UR6, RZ ;  /* 0x0000000610097c10 */ /* 0x000fca000ff1e0ff */
[----:B------:R-:W-:-:S04]  /*d160*/  IMAD.X R3, RZ, RZ, R17, P0 ;  /* 0x000000ffff037224 */ /* 0x000fc800000e0611 */
[----:B------:R-:W-:-:S04]  /*d170*/  IMAD.WIDE.U32 R6, R3, UR4, RZ ;  /* 0x0000000403067c25 */ /* 0x000fc8000f8e00ff */
[----:B------:R-:W-:-:S04]  /*d180*/  IMAD.WIDE.U32 R6, P0, R9, UR5, R6 ;  /* 0x0000000509067c25 */ /* 0x000fc8000f800006 */
[----:B------:R-:W-:-:S04]  /*d190*/  IMAD.WIDE.U32 R8, R9, UR4, RZ ;  /* 0x0000000409087c25 */ /* 0x000fc8000f8e00ff */
[----:B------:R-:W-:Y:S01]  /*d1a0*/  IMAD.X R5, RZ, RZ, RZ, P0 ;  /* 0x000000ffff057224 */ /* 0x000fe200000e06ff */
[----:B------:R-:W-:Y:S01]  /*d1b0*/  IADD3 RZ, P0, R9, R6, RZ ;  /* 0x0000000609ff7210 */ /* 0x000fe20007f1e0ff */
[----:B------:R-:W-:-:S04]  /*d1c0*/  IMAD.MOV.U32 R4, RZ, RZ, R7 ;  /* 0x000000ffff047224 */ /* 0x000fc800078e0007 */
[----:B------:R-:W-:-:S08]  /*d1d0*/  IMAD.WIDE.U32.X R4, R3, UR5, R4, P0 ;  /* 0x0000000503047c25 */ /* 0x000fd000080e0404 */
.L_x_190:
[--C-:B------:R-:W-:Y:S01]  /*d1e0*/  SHF.R.U64 R28, R4, UR7, R5.reuse ;  /* 0x00000007041c7c19 */ /* 0x100fe20008001205 */
[----:B------:R-:W-:Y:S01]  /*d1f0*/  ULDC.64 UR4, c[0x0][0x820] ;  /* 0x0002080000047ab9 */ /* 0x000fe20000000a00 */
[----:B------:R-:W-:Y:S01]  /*d200*/  SHF.R.U32.HI R3, RZ, UR7, R5 ;  /* 0x00000007ff037c19 */ /* 0x000fe20008011605 */
[----:B------:R-:W2:Y:S01]  /*d210*/  LDC R15, c[0x0][0x144] ;  /* 0x00005100ff0f7b82 */ /* 0x000ea20000000800 */
[----:B------:R-:W-:Y:S01]  /*d220*/  IADD3 R6, P0, RZ, -R28, RZ ;  /* 0x8000001cff067210 */ /* 0x000fe20007f1e0ff */
[----:B------:R-:W-:Y:S01]  /*d230*/  ULDC.64 UR8, c[0x0][0x840] ;  /* 0x0002100000087ab9 */ /* 0x000fe20000000a00 */
[----:B0-----:R-:W-:Y:S01]  /*d240*/  I2FP.F32.U32 R7, R10 ;  /* 0x0000000a00077245 */ /* 0x001fe20000201000 */
[----:B------:R-:W-:Y:S02]  /*d250*/  ULDC UR6, c[0x0][0x808] ;  /* 0x0002020000067ab9 */ /* 0x000fe40000000800 */
[----:B------:R-:W-:Y:S01]  /*d260*/  IMAD.X R3, RZ, RZ, ~R3, P0 ;  /* 0x000000ffff037224 */ /* 0x000fe200000e0e03 */
[----:B------:R-:W-:Y:S01]  /*d270*/  ISETP.NE.U32.AND P0, PT, RZ, UR8, PT ;  /* 0x00000008ff007c0c */ /* 0x000fe2000bf05070 */
[----:B------:R-:W-:Y:S01]  /*d280*/  IMAD.WIDE.U32 R4, R6, UR4, R16 ;  /* 0x0000000406047c25 */ /* 0x000fe2000f8e0010 */
[----:B------:R-:W0:Y:S02]  /*d290*/  LDC R9, c[0x0][0x148] ;  /* 0x00005200ff097b82 */ /* 0x000e240000000800 */
[----:B------:R-:W-:Y:S01]  /*d2a0*/  ISETP.NE.AND.EX P0, PT, RZ, UR9, PT, P0 ;  /* 0x00000009ff007c0c */ /* 0x000fe2000bf05300 */
[----:B------:R-:W-:Y:S01]  /*d2b0*/  IMAD R3, R3, UR4, RZ ;  /* 0x0000000403037c24 */ /* 0x000fe2000f8e02ff */
[----:B------:R-:W-:-:S02]  /*d2c0*/  ULDC UR4, c[0x0][0x150] ;  /* 0x0000540000047ab9 */ /* 0x000fc40000000800 */
[----:B------:R-:W-:Y:S01]  /*d2d0*/  FMUL R7, R7, UR4 ;  /* 0x0000000407077c20 */ /* 0x000fe20008400000 */
[----:B------:R-:W-:Y:S01]  /*d2e0*/  IMAD R3, R6, UR5, R3 ;  /* 0x0000000506037c24 */ /* 0x000fe2000f8e0203 */
[----:B------:R-:W-:Y:S01]  /*d2f0*/  ULDC UR4, c[0x0][0x818] ;  /* 0x0002060000047ab9 */ /* 0x000fe20000000800 */
[----:B------:R-:W-:Y:S02]  /*d300*/  ULDC UR5, c[0x0][0x154] ;  /* 0x0000550000057ab9 */ /* 0x000fe40000000800 */
[----:B------:R-:W-:Y:S01]  /*d310*/  IMAD.IADD R5, R5, 0x1, R3 ;  /* 0x0000000105057824 */ /* 0x000fe200078e0203 */
[----:B------:R-:W3:Y:S04]  /*d320*/  F2I.U32.TRUNC.NTZ R7, R7 ;  /* 0x0000000700077305 */ /* 0x000ee8000020f000 */
[----:B------:R-:W-:-:S02]  /*d330*/  SHF.R.U64 R3, R4, UR4, R5 ;  /* 0x0000000404037c19 */ /* 0x000fc40008001205 */
[----:B-1----:R-:W-:-:S05]  /*d340*/  I2FP.F32.U32 R4, R0 ;  /* 0x0000000000047245 */ /* 0x002fca0000201000 */
[----:B------:R-:W-:Y:S01]  /*d350*/  FMUL R12, R4, UR5 ;  /* 0x00000005040c7c20 */ /* 0x000fe20008400000 */
[----:B------:R-:W-:Y:S01]  /*d360*/  SHF.R.U32.HI R4, RZ, UR4, R5 ;  /* 0x00000004ff047c19 */ /* 0x000fe20008011605 */
[----:B------:R-:W-:Y:S01]  /*d370*/  ULDC UR4, c[0x0][0x858] ;  /* 0x0002160000047ab9 */ /* 0x000fe20000000800 */
[----:B---3--:R-:W-:Y:S02]  /*d380*/  IMAD.MOV R7, RZ, RZ, -R7 ;  /* 0x000000ffff077224 */ /* 0x008fe400078e0a07 */
[--C-:B------:R-:W-:Y:S01]  /*d390*/  SHF.R.U64 R11, R3, UR6, R4.reuse ;  /* 0x00000006030b7c19 */ /* 0x100fe20008001204 */
[----:B------:R-:W1:Y:S01]  /*d3a0*/  F2I.U32.TRUNC.NTZ R12, R12 ;  /* 0x0000000c000c7305 */ /* 0x000e62000020f000 */
[----:B------:R-:W-:Y:S01]  /*d3b0*/  SHF.R.U32.HI R4, RZ, UR6, R4 ;  /* 0x00000006ff047c19 */ /* 0x000fe20008011604 */
[----:B--2---:R-:W-:-:S03]  /*d3c0*/  IMAD R10, R15, R7, R10 ;  /* 0x000000070f0a7224 */ /* 0x004fc600078e020a */
[--C-:B------:R-:W-:Y:S02]  /*d3d0*/  SHF.R.U64 R8, R11, UR4, R4.reuse ;  /* 0x000000040b087c19 */ /* 0x100fe40008001204 */
[----:B------:R-:W-:-:S03]  /*d3e0*/  SHF.R.U32.HI R13, RZ, UR4, R4 ;  /* 0x00000004ff0d7c19 */ /* 0x000fc60008011604 */
[----:B------:R-:W-:Y:S02]  /*d3f0*/  IMAD.MOV.U32 R4, RZ, RZ, R8 ;  /* 0x000000ffff047224 */ /* 0x000fe400078e0008 */
[----:B------:R-:W-:Y:S01]  /*d400*/  IMAD.MOV.U32 R5, RZ, RZ, R13 ;  /* 0x000000ffff057224 */ /* 0x000fe200078e000d */
[----:B01----:R-:W-:Y:S06]  /*d410*/  @!P0 BRA `(.L_x_191) ;  /* 0x0000000000288947 */ /* 0x003fec0003800000 */
[----:B------:R-:W-:Y:S02]  /*d420*/  ULDC UR4, c[0x0][0x84c] ;  /* 0x0002130000047ab9 */ /* 0x000fe40000000800 */
[----:B------:R-:W-:-:S05]  /*d430*/  IADD3 R5, P0, R8, UR4, RZ ;  /* 0x0000000408057c10 */ /* 0x000fca000ff1e0ff */
[----:B------:R-:W-:-:S04]  /*d440*/  IMAD.X R13, RZ, RZ, R13, P0 ;  /* 0x000000ffff0d7224 */ /* 0x000fc800000e060d */
[----:B------:R-:W-:-:S04]  /*d450*/  IMAD.WIDE.U32 R6, R13, UR8, RZ ;  /* 0x000000080d067c25 */ /* 0x000fc8000f8e00ff */
[----:B------:R-:W-:-:S04]  /*d460*/  IMAD.WIDE.U32 R6, P0, R5, UR9, R6 ;  /* 0x0000000905067c25 */ /* 0x000fc8000f800006 */
[----:B------:R-:W-:-:S04]  /*d470*/  IMAD.WIDE.U32 R4, R5, UR8, RZ ;  /* 0x0000000805047c25 */ /* 0x000fc8000f8e00ff */
[----:B------:R-:W-:Y:S01]  /*d480*/  IMAD.MOV.U32 R4, RZ, RZ, R7 ;  /* 0x000000ffff047224 */ /* 0x000fe200078e0007 */
[----:B------:R-:W-:Y:S01]  /*d490*/  IADD3 RZ, P1, R5, R6, RZ ;  /* 0x0000000605ff7210 */ /* 0x000fe20007f3e0ff */
[----:B------:R-:W-:-:S04]  /*d4a0*/  IMAD.X R5, RZ, RZ, RZ, P0 ;  /* 0x000000ffff057224 */ /* 0x000fc800000e06ff */
[----:B------:R-:W-:-:S08]  /*d4b0*/  IMAD.WIDE.U32.X R4, R13, UR9, R4, P1 ;  /* 0x000000090d047c25 */ /* 0x000fd000088e0404 */
.L_x_191:
[----:B------:R-:W-:Y:S01]  /*d4c0*/  ISETP.NE.AND P0, PT, R2, 0x1, PT ;  /* 0x000000010200780c */ /* 0x000fe20003f05270 */
[----:B------:R-:W-:Y:S01]  /*d4d0*/  ULDC UR4, c[0x0][0x848] ;  /* 0x0002120000047ab9 */ /* 0x000fe20000000800 */
[----:B------:R-:W-:Y:S01]  /*d4e0*/  LOP3.LUT R11, R11, UR43, RZ, 0xc0, !PT ;  /* 0x0000002b0b0b7c12 */ /* 0x000fe2000f8ec0ff */
[----:B------:R-:W-:Y:S01]  /*d4f0*/  IMAD.MOV R12, RZ, RZ, -R12 ;  /* 0x000000ffff0c7224 */ /* 0x000fe200078e0a0c */
[----:B------:R-:W-:Y:S01]  /*d500*/  SHF.R.U64 R4, R4, UR4, R5 ;  /* 0x0000000404047c19 */ /* 0x000fe20008001205 */
[----:B------:R-:W-:Y:S01]  /*d510*/  ULDC UR4, c[0x0][0x838] ;  /* 0x00020e0000047ab9 */ /* 0x000fe20000000800 */
[----:B------:R-:W-:Y:S01]  /*d520*/  LOP3.LUT R3, R3, UR40, RZ, 0xc0, !PT ;  /* 0x0000002803037c12 */ /* 0x000fe2000f8ec0ff */
[----:B------:R-:W-:Y:S02]  /*d530*/  ULDC UR5, c[0x0][0x810] ;  /* 0x0002040000057ab9 */ /* 0x000fe40000000800 */
[----:B------:R-:W-:Y:S02]  /*d540*/  IMAD.MOV R5, RZ, RZ, -R4 ;  /* 0x000000ffff057224 */ /* 0x000fe400078e0a04 */
[----:B------:R-:W-:-:S02]  /*d550*/  IMAD R11, R4, UR41, R11 ;  /* 0x00000029040b7c24 */ /* 0x000fc4000f8e020b */
[----:B------:R-:W-:Y:S02]  /*d560*/  @P0 IMAD R10, R9, R12, R0 ;  /* 0x0000000c090a0224 */ /* 0x000fe400078e0200 */
[----:B------:R-:W-:Y:S01]  /*d570*/  IMAD R8, R5, UR4, R8 ;  /* 0x0000000405087c24 */ /* 0x000fe2000f8e0208 */
[----:B------:R-:W-:Y:S01]  /*d580*/  ULDC UR4, c[0x0][0x800] ;  /* 0x0002000000047ab9 */ /* 0x000fe20000000800 */
[----:B------:R-:W-:Y:S02]  /*d590*/  IMAD R10, R11, UR5, R10 ;  /* 0x000000050b0a7c24 */ /* 0x000fe4000f8e020a */
[----:B------:R-:W-:Y:S02]  /*d5a0*/  IMAD R3, R8, UR4, R3 ;  /* 0x0000000408037c24 */ /* 0x000fe4000f8e0203 */
[----:B------:R-:W-:-:S03]  /*d5b0*/  IMAD.MOV.U32 R0, RZ, RZ, 0x1 ;  /* 0x00000001ff007424 */ /* 0x000fc600078e00ff */
[----:B------:R-:W-:Y:S02]  /*d5c0*/  SEL R29, R3, R10, !P0 ;  /* 0x0000000a031d7207 */ /* 0x000fe40004000000 */
[----:B------:R-:W-:-:S07]  /*d5d0*/  SEL R30, R10, R3, !P0 ;  /* 0x000000030a1e7207 */ /* 0x000fce0004000000 */
.L_x_189:
[----:B------:R-:W-:Y:S05]  /*d5e0*/  BSYNC B0 ;  /* 0x0000000000007941 */ /* 0x000fea0003800000 */
.L_x_188:
[----:B------:R-:W-:-:S13]  /*d5f0*/  LOP3.LUT P0, RZ, R0, 0xff, RZ, 0xc0, !PT ;  /* 0x000000ff00ff7812 */ /* 0x000fda000780c0ff */
[----:B------:R-:W-:Y:S05]  /*d600*/  @P0 BRA `(.L_x_192) ;  /* 0xfffffff000780947 */ /* 0x000fea000383ffff */
[----:B------:R-:W-:Y:S05]  /*d610*/  BSYNC B6 ;  /* 0x0000000000067941 */ /* 0x000fea0003800000 */
.L_x_175:
[----:B------:R-:W-:-:S03]  /*d620*/  UMOV UR4, 0xffffffff ;  /* 0xffffffff00047882 */ /* 0x000fc60000000000 */
[----:B------:R-:W-:Y:S05]  /*d630*/  BRA.DIV UR4, `(.L_x_193) ;  /* 0x0000000604487947 */ /* 0x000fea000b800000 */
[----:B------:R-:W-:-:S13]  /*d640*/  ELECT P6, URZ, PT ;  /* 0x00000000003f782f */ /* 0x000fda00038c0000 */
.L_x_209:
[----:B------:R-:W-:Y:S04]  /*d650*/  BSSY B0, `(.L_x_194) ;  /* 0x000002b000007945 */ /* 0x000fe80003800000 */
[----:B------:R-:W-:Y:S05]  /*d660*/  @!P6 BRA `(.L_x_195) ;  /* 0x0000000000a4e947 */ /* 0x000fea0003800000 */
[----:B------:R-:W-:-:S04]  /*d670*/  LOP3.LUT R18, R18, 0x2, RZ, 0xfc, !PT ;  /* 0x0000000212127812 */ /* 0x000fc800078efcff */
[----:B------:R-:W-:-:S13]  /*d680*/  ISETP.NE.AND P0, PT, R18, 0x3, PT ;  /* 0x000000031200780c */ /* 0x000fda0003f05270 */
[----:B------:R-:W-:Y:S05]  /*d690*/  @!P0 BRA `(.L_x_196) ;  /* 0x0000000000048947 */ /* 0x000fea0003800000 */
[----:B------:R-:W-:Y:S01]  /*d6a0*/  BPT.TRAP 0x1 ;  /* 0x000000040000795c */ /* 0x000fe20000300000 */
.L_x_196:
[----:B------:R-:W0:Y:S01]  /*d6b0*/  S2R R3, SR_CgaCtaId ;  /* 0x0000000000037919 */ /* 0x000e220000008800 */
[----:B------:R-:W-:Y:S02]  /*d6c0*/  MOV R0, 0x400 ;  /* 0x0000040000007802 */ /* 0x000fe40000000f00 */
[----:B------:R-:W-:Y:S02]  /*d6d0*/  SHF.L.U32 R2, R26, 0x1f, RZ ;  /* 0x0000001f1a027819 */ /* 0x000fe400000006ff */
[----:B0-----:R-:W-:-:S05]  /*d6e0*/  LEA R0, R3, R0, 0x18 ;  /* 0x0000000003007211 */ /* 0x001fca00078ec0ff */
[----:B------:R-:W-:-:S04]  /*d6f0*/  VIADD R0, R0, 0x20 ;  /* 0x0000002000007836 */ /* 0x000fc80000000000 */
[C---:B------:R-:W-:Y:S02]  /*d700*/  IMAD R5, R27.reuse, 0x8, R0 ;  /* 0x000000081b057824 */ /* 0x040fe400078e0200 */
[----:B------:R-:W-:Y:S02]  /*d710*/  VIADD R27, R27, 0x1 ;  /* 0x000000011b1b7836 */ /* 0x000fe40000000000 */
[----:B------:R-:W0:Y:S03]  /*d720*/  SYNCS.PHASECHK.TRANS64.TRYWAIT P0, [R5+URZ], R2 ;  /* 0x00000002050075a7 */ /* 0x000e26000800017f */
[----:B------:R-:W-:-:S04]  /*d730*/  ISETP.NE.AND P1, PT, R27, 0x4, PT ;  /* 0x000000041b00780c */ /* 0x000fc80003f25270 */
[----:B------:R-:W-:Y:S02]  /*d740*/  SEL R3, RZ, 0x1, P1 ;  /* 0x00000001ff037807 */ /* 0x000fe40000800000 */
[----:B------:R-:W-:Y:S02]  /*d750*/  SEL R27, R27, RZ, P1 ;  /* 0x000000ff1b1b7207 */ /* 0x000fe40000800000 */
[----:B------:R-:W-:-:S03]  /*d760*/  LOP3.LUT R26, R26, R3, RZ, 0x3c, !PT ;  /* 0x000000031a1a7212 */ /* 0x000fc600078e3cff */
[----:B------:R-:W-:Y:S01]  /*d770*/  IMAD R7, R27, 0x8, R0 ;  /* 0x000000081b077824 */ /* 0x000fe200078e0200 */
[----:B------:R-:W-:Y:S01]  /*d780*/  SHF.L.U32 R4, R26, 0x1f, RZ ;  /* 0x0000001f1a047819 */ /* 0x000fe200000006ff */
[----:B0-----:R-:W-:Y:S06]  /*d790*/  @!P0 BRA `(.L_x_197) ;  /* 0x0000000400108947 */ /* 0x001fec0003800000 */
.L_x_210:
[----:B------:R-:W1:Y:S01]  /*d7a0*/  SYNCS.PHASECHK.TRANS64.TRYWAIT P0, [R7+URZ], R4 ;  /* 0x00000004070075a7 */ /* 0x000e62000800017f */
[----:B0-----:R-:W-:-:S05]  /*d7b0*/  VIADD R2, R27, 0x1 ;  /* 0x000000011b027836 */ /* 0x001fca0000000000 */
[----:B------:R-:W-:-:S04]  /*d7c0*/  ISETP.NE.AND P1, PT, R2, 0x4, PT ;  /* 0x000000040200780c */ /* 0x000fc80003f25270 */
[----:B------:R-:W-:Y:S02]  /*d7d0*/  SEL R3, RZ, 0x1, P1 ;  /* 0x00000001ff037807 */ /* 0x000fe40000800000 */
[----:B------:R-:W-:Y:S02]  /*d7e0*/  SEL R9, R2, RZ, P1 ;  /* 0x000000ff02097207 */ /* 0x000fe40000800000 */
[----:B------:R-:W-:-:S03]  /*d7f0*/  LOP3.LUT R11, R26, R3, RZ, 0x3c, !PT ;  /* 0x000000031a0b7212 */ /* 0x000fc600078e3cff */
[----:B------:R-:W-:Y:S01]  /*d800*/  IMAD R6, R9, 0x8, R0 ;  /* 0x0000000809067824 */ /* 0x000fe200078e0200 */
[----:B------:R-:W-:Y:S01]  /*d810*/  SHF.L.U32 R5, R11, 0x1f, RZ ;  /* 0x0000001f0b057819 */ /* 0x000fe200000006ff */
[----:B-1----:R-:W-:Y:S06]  /*d820*/  @!P0 BRA `(.L_x_198) ;  /* 0x0000000400008947 */ /* 0x002fec0003800000 */
.L_x_211:
[----:B------:R-:W1:Y:S01]  /*d830*/  SYNCS.PHASECHK.TRANS64.TRYWAIT P0, [R6+URZ], R5 ;  /* 0x00000005060075a7 */ /* 0x000e62000800017f */
[----:B------:R-:W-:-:S05]  /*d840*/  VIADD R2, R9, 0x1 ;  /* 0x0000000109027836 */ /* 0x000fca0000000000 */
[----:B------:R-:W-:-:S04]  /*d850*/  ISETP.NE.AND P1, PT, R2, 0x4, PT ;  /* 0x000000040200780c */ /* 0x000fc80003f25270 */
[----:B0-----:R-:W-:Y:S02]  /*d860*/  SEL R4, RZ, 0x1, P1 ;  /* 0x00000001ff047807 */ /* 0x001fe40000800000 */
[----:B------:R-:W-:Y:S02]  /*d870*/  SEL R3, R2, RZ, P1 ;  /* 0x000000ff02037207 */ /* 0x000fe40000800000 */
[----:B------:R-:W-:Y:S01]  /*d880*/  LOP3.LUT R4, R11, R4, RZ, 0x3c, !PT ;  /* 0x000000040b047212 */ /* 0x000fe200078e3cff */
[----:B-1----:R-:W-:Y:S06]  /*d890*/  @!P0 BRA `(.L_x_199) ;  /* 0x0000000000f88947 */ /* 0x002fec0003800000 */
.L_x_212:
[----:B------:R-:W-:Y:S01]  /*d8a0*/  IMAD R3, R3, 0x8, R0 ;  /* 0x0000000803037824 */ /* 0x000fe200078e0200 */
[----:B------:R-:W-:-:S07]  /*d8b0*/  SHF.L.U32 R0, R4, 0x1f, RZ ;  /* 0x0000001f04007819 */ /* 0x000fce00000006ff */
.L_x_200:
[----:B-1----:R1:W2:Y:S02]  /*d8c0*/  SYNCS.PHASECHK.TRANS64.TRYWAIT P0, [R3+URZ], R0 ;  /* 0x00000000030075a7 */ /* 0x0022a4000800017f */
[----:B--2---:R-:W-:Y:S05]  /*d8d0*/  @!P0 NANOSLEEP.SYNCS 0x989680 ;  /* 0x009896800000895d */ /* 0x004fea0003900000 */
[----:B------:R-:W2:Y:S02]  /*d8e0*/  @!P0 SYNCS.PHASECHK.TRANS64 P0, [R3+URZ], R0 ;  /* 0x00000000030085a7 */ /* 0x000ea4000800007f */
[----:B--2---:R-:W-:Y:S05]  /*d8f0*/  @!P0 BRA `(.L_x_200) ;  /* 0xfffffffc00f08947 */ /* 0x004fea000383ffff */
.L_x_195:
[----:B------:R-:W-:Y:S05]  /*d900*/  BSYNC B0 ;  /* 0x0000000000007941 */ /* 0x000fea0003800000 */
.L_x_194:
[----:B------:R-:W-:Y:S05]  /*d910*/  EXIT ;  /* 0x000000000000794d */ /* 0x000fea0003800000 */
.L_x_14:
[----:B------:R-:W-:Y:S02]  /*d920*/  IMAD.MOV.U32 R13, RZ, RZ, R19 ;  /* 0x000000ffff0d7224 */ /* 0x000fe400078e0013 */
[----:B------:R-:W-:Y:S02]  /*d930*/  IMAD.MOV.U32 R12, RZ, RZ, RZ ;  /* 0x000000ffff0c7224 */ /* 0x000fe400078e00ff */
[----:B------:R-:W-:Y:S02]  /*d940*/  IMAD.MOV.U32 R11, RZ, RZ, 0x1f ;  /* 0x0000001fff0b7424 */ /* 0x000fe400078e00ff */
[----:B------:R-:W-:-:S07]  /*d950*/  IMAD.MOV.U32 R15, RZ, RZ, -0x1 ;  /* 0xffffffffff0f7424 */ /* 0x000fce00078e00ff */
[----:B-----5:R-:W-:Y:S05]  /*d960*/  WARPSYNC.COLLECTIVE R15, `(.L_x_201) ;  /* 0x000000000f087348 */ /* 0x020fea0003c00000 */
[----:B------:R0:W1:Y:S02]  /*d970*/  SHFL.IDX P6, R14, R13, R12, R11 ;  /* 0x0000000c0d0e7389 */ /* 0x00006400000c000b */
[----:B01---5:R-:W-:Y:S01]  /*d980*/  ENDCOLLECTIVE ;  /* 0x000000000000791b */ /* 0x023fe20003800000 */
.L_x_201:
[----:B------:R-:W-:Y:S05]  /*d990*/  BRA `(.L_x_202) ;  /* 0xffffff38009c7947 */ /* 0x000fea000383ffff */
.L_x_18:
[----:B-1----:R1:W2:Y:S02]  /*d9a0*/  SYNCS.PHASECHK.TRANS64.TRYWAIT P1, [R4+URZ], R3 ;  /* 0x00000003040075a7 */ /* 0x0022a4000802017f */
[----:B--2---:R-:W-:Y:S05]  /*d9b0*/  @!P1 NANOSLEEP.SYNCS 0x989680 ;  /* 0x009896800000995d */ /* 0x004fea0003900000 */
[----:B------:R-:W2:Y:S02]  /*d9c0*/  @!P1 SYNCS.PHASECHK.TRANS64 P1, [R4+URZ], R3 ;  /* 0x00000003040095a7 */ /* 0x000ea4000802007f */
[----:B--2---:R-:W-:Y:S05]  /*d9d0*/  @!P1 BRA `(.L_x_18) ;  /* 0xfffffffc00f09947 */ /* 0x004fea000383ffff */
[----:B------:R-:W-:Y:S05]  /*d9e0*/  BRA `(.L_x_17) ;  /* 0xffffff3800c87947 */ /* 0x000fea000383ffff */
.L_x_23:
[----:B0-----:R0:W1:Y:S02]  /*d9f0*/  SYNCS.PHASECHK.TRANS64.TRYWAIT P1, [R5+URZ], R6 ;  /* 0x00000006050075a7 */ /* 0x001064000802017f */
[----:B-1----:R-:W-:Y:S05]  /*da00*/  @!P1 NANOSLEEP.SYNCS 0x989680 ;  /* 0x009896800000995d */ /* 0x002fea0003900000 */
[----:B------:R-:W1:Y:S02]  /*da10*/  @!P1 SYNCS.PHASECHK.TRANS64 P1, [R5+URZ], R6 ;  /* 0x00000006050095a7 */ /* 0x000e64000802007f */
[----:B-1----:R-:W-:Y:S05]  /*da20*/  @!P1 BRA `(.L_x_23) ;  /* 0xfffffffc00f09947 */ /* 0x002fea000383ffff */
[----:B------:R-:W-:Y:S05]  /*da30*/  BRA `(.L_x_22) ;  /* 0xffffff5400f87947 */ /* 0x000fea000383ffff */
.L_x_32:
[----:B-1----:R1:W2:Y:S02]  /*da40*/  SYNCS.PHASECHK.TRANS64.TRYWAIT P1, [R10+URZ], R7 ;  /* 0x000000070a0075a7 */ /* 0x0022a4000802017f */
[----:B--2---:R-:W-:Y:S05]  /*da50*/  @!P1 NANOSLEEP.SYNCS 0x989680 ;  /* 0x009896800000995d */ /* 0x004fea0003900000 */
[----:B------:R-:W2:Y:S02]  /*da60*/  @!P1 SYNCS.PHASECHK.TRANS64 P1, [R10+URZ], R7 ;  /* 0x000000070a0095a7 */ /* 0x000ea4000802007f */
[----:B--2---:R-:W-:Y:S05]  /*da70*/  @!P1 BRA `(.L_x_32) ;  /* 0xfffffffc00f09947 */ /* 0x004fea000383ffff */
[----:B------:R-:W-:Y:S05]  /*da80*/  BRA `(.L_x_31) ;  /* 0xffffff7400b87947 */ /* 0x000fea000383ffff */
.L_x_180:
[----:B0-----:R0:W2:Y:S02]  /*da90*/  SYNCS.PHASECHK.TRANS64.TRYWAIT P0, [R8+URZ+0x20], R5 ;  /* 0x00002005080075a7 */ /* 0x0010a4000800017f */
[----:B--2---:R-:W-:Y:S05]  /*daa0*/  @!P0 NANOSLEEP.SYNCS 0x989680 ;  /* 0x009896800000895d */ /* 0x004fea0003900000 */
[----:B------:R-:W2:Y:S02]  /*dab0*/  @!P0 SYNCS.PHASECHK.TRANS64 P0, [R8+URZ+0x20], R5 ;  /* 0x00002005080085a7 */ /* 0x000ea4000800007f */
[----:B--2---:R-:W-:Y:S05]  /*dac0*/  @!P0 BRA `(.L_x_180) ;  /* 0xfffffffc00f08947 */ /* 0x004fea000383ffff */
[----:B------:R-:W-:Y:S05]  /*dad0*/  BRA `(.L_x_203) ;  /* 0xfffffff0002c7947 */ /* 0x000fea000383ffff */
.L_x_184:
[----:B------:R-:W-:Y:S01]  /*dae0*/  BSSY B1, `(.L_x_204) ;  /* 0x0000006000017945 */ /* 0x000fe20003800000 */
[----:B------:R-:W-:-:S07]  /*daf0*/  IMAD.MOV.U32 R15, RZ, RZ, -0x1 ;  /* 0xffffffffff0f7424 */ /* 0x000fce00078e00ff */
[----:B------:R-:W-:Y:S05]  /*db00*/  WARPSYNC.COLLECTIVE R15, `(.L_x_205) ;  /* 0x000000000f0c7348 */ /* 0x000fea0003c00000 */
[----:B------:R-:W-:Y:S02]  /*db10*/  ELECT P6, UR62, PT ;  /* 0x00000000003e782f */ /* 0x000fe400038c0000 */
[----:B------:R-:W-:Y:S01]  /*db20*/  MOV R14, UR62 ;  /* 0x0000003e000e7c02 */ /* 0x000fe20008000f00 */
[----:B------:R-:W-:Y:S10]  /*db30*/  ENDCOLLECTIVE ;  /* 0x000000000000791b */ /* 0x000ff40003800000 */
.L_x_205:
[----:B------:R-:W-:Y:S05]  /*db40*/  BSYNC B1 ;  /* 0x0000000000017941 */ /* 0x000fea0003800000 */
.L_x_204:
[----:B------:R-:W-:Y:S05]  /*db50*/  BRA `(.L_x_206) ;  /* 0xfffffff000487947 */ /* 0x000fea000383ffff */
.L_x_193:
[----:B------:R-:W-:Y:S01]  /*db60*/  BSSY B0, `(.L_x_207) ;  /* 0x0000006000007945 */ /* 0x000fe20003800000 */
[----:B------:R-:W-:-:S07]  /*db70*/  IMAD.MOV.U32 R15, RZ, RZ, -0x1 ;  /* 0xffffffffff0f7424 */ /* 0x000fce00078e00ff */
[----:B------:R-:W-:Y:S05]  /*db80*/  WARPSYNC.COLLECTIVE R15, `(.L_x_208) ;  /* 0x000000000f0c7348 */ /* 0x000fea0003c00000 */
[----:B------:R-:W-:Y:S02]  /*db90*/  ELECT P6, UR62, PT ;  /* 0x00000000003e782f */ /* 0x000fe400038c0000 */
[----:B------:R-:W-:Y:S01]  /*dba0*/  MOV R14, UR62 ;  /* 0x0000003e000e7c02 */ /* 0x000fe20008000f00 */
[----:B------:R-:W-:Y:S10]  /*dbb0*/  ENDCOLLECTIVE ;  /* 0x000000000000791b */ /* 0x000ff40003800000 */
.L_x_208:
[----:B------:R-:W-:Y:S05]  /*dbc0*/  BSYNC B0 ;  /* 0x0000000000007941 */ /* 0x000fea0003800000 */
.L_x_207:
[----:B------:R-:W-:Y:S05]  /*dbd0*/  BRA `(.L_x_209) ;  /* 0xfffffff8009c7947 */ /* 0x000fea000383ffff */
.L_x_197:
[----:B0-----:R0:W1:Y:S02]  /*dbe0*/  SYNCS.PHASECHK.TRANS64.TRYWAIT P0, [R5+URZ], R2 ;  /* 0x00000002050075a7 */ /* 0x001064000800017f */
[----:B-1----:R-:W-:Y:S05]  /*dbf0*/  @!P0 NANOSLEEP.SYNCS 0x989680 ;  /* 0x009896800000895d */ /* 0x002fea0003900000 */
[----:B------:R-:W1:Y:S02]  /*dc00*/  @!P0 SYNCS.PHASECHK.TRANS64 P0, [R5+URZ], R2 ;  /* 0x00000002050085a7 */ /* 0x000e64000800007f */
[----:B-1----:R-:W-:Y:S05]  /*dc10*/  @!P0 BRA `(.L_x_197) ;  /* 0xfffffffc00f08947 */ /* 0x002fea000383ffff */
[----:B------:R-:W-:Y:S05]  /*dc20*/  BRA `(.L_x_210) ;  /* 0xfffffff800dc7947 */ /* 0x000fea000383ffff */
.L_x_198:
[----:B0-----:R0:W1:Y:S02]  /*dc30*/  SYNCS.PHASECHK.TRANS64.TRYWAIT P0, [R7+URZ], R4 ;  /* 0x00000004070075a7 */ /* 0x001064000800017f */
[----:B-1----:R-:W-:Y:S05]  /*dc40*/  @!P0 NANOSLEEP.SYNCS 0x989680 ;  /* 0x009896800000895d */ /* 0x002fea0003900000 */
[----:B------:R-:W1:Y:S02]  /*dc50*/  @!P0 SYNCS.PHASECHK.TRANS64 P0, [R7+URZ], R4 ;  /* 0x00000004070085a7 */ /* 0x000e64000800007f */
[----:B-1----:R-:W-:Y:S05]  /*dc60*/  @!P0 BRA `(.L_x_198) ;  /* 0xfffffffc00f08947 */ /* 0x002fea000383ffff */
[----:B------:R-:W-:Y:S05]  /*dc70*/  BRA `(.L_x_211) ;  /* 0xfffffff800ec7947 */ /* 0x000fea000383ffff */
.L_x_199:
[----:B0-----:R0:W1:Y:S02]  /*dc80*/  SYNCS.PHASECHK.TRANS64.TRYWAIT P0, [R6+URZ], R5 ;  /* 0x00000005060075a7 */ /* 0x001064000800017f */
[----:B-1----:R-:W-:Y:S05]  /*dc90*/  @!P0 NANOSLEEP.SYNCS 0x989680 ;  /* 0x009896800000895d */ /* 0x002fea0003900000 */
[----:B------:R-:W1:Y:S02]  /*dca0*/  @!P0 SYNCS.PHASECHK.TRANS64 P0, [R6+URZ], R5 ;  /* 0x00000005060085a7 */ /* 0x000e64000800007f */
[----:B-1----:R-:W-:Y:S05]  /*dcb0*/  @!P0 BRA `(.L_x_199) ;  /* 0xfffffffc00f08947 */ /* 0x002fea000383ffff */
[----:B------:R-:W-:Y:S05]  /*dcc0*/  BRA `(.L_x_212) ;  /* 0xfffffff800f47947 */ /* 0x000fea000383ffff */
.L_x_213:
[----:B------:R-:W-:-:S00]  /*dcd0*/  BRA `(.L_x_213) ;  /* 0xfffffffc00fc7947 */ /* 0x000fc0000383ffff */
[----:B------:R-:W-:-:S00]  /*dce0*/  NOP ;  /* 0x0000000000007918 */ /* 0x000fc00000000000 */
        /* <DEDUP_REMOVED lines=9> */
.L_x_214:


//--------------------- .nv.global.init           --------------------------
	.section	.nv.global.init,"aw",@progbits
.nv.global.init:
	.type		$str$24,@object
	.size		$str$24,($str$25 - $str$24)
$str$24:
        /*0000*/ 	.byte	0x28, 0x61, 0x64, 0x64, 0x72, 0x65, 0x73, 0x73, 0x20, 0x26, 0x20, 0x6d, 0x61, 0x73, 0x6b, 0x29
        /*0010*/ 	.byte	0x20, 0x3d, 0x3d, 0x20, 0x30, 0x00
	.type		$str$25,@object
	.size		$str$25,(__unnamed_2 - $str$25)
$str$25:
        /*0016*/ 	.byte	0x2f, 0x74, 0x6d, 0x70, 0x2f, 0x63, 0x75, 0x74, 0x6c, 0x61, 0x73, 0x73, 0x5f, 0x73, 0x77, 0x65
        /*0026*/ 	.byte	0x65, 0x70, 0x5f, 0x73, 0x72, 0x63, 0x2f, 0x69, 0x6e, 0x63, 0x6c, 0x75, 0x64, 0x65, 0x2f, 0x63
        /*0036*/ 	.byte	0x75, 0x74, 0x65, 0x2f, 0x70, 0x6f, 0x69, 0x6e, 0x74, 0x65, 0x72, 0x5f, 0x66, 0x6c, 0x61, 0x67
        /*0046*/ 	.byte	0x67, 0x65, 0x64, 0x2e, 0x68, 0x70, 0x70, 0x00
	.type		__unnamed_2,@object
	.size		__unnamed_2,(__unnamed_1 - __unnamed_2)
__unnamed_2:
        /*004e*/ 	.byte	0x61, 0x75, 0x74, 0x6f, 0x20, 0x63, 0x75, 0x74, 0x65, 0x3a, 0x3a, 0x61, 0x73, 0x5f, 0x70, 0x6f
        /* <DEDUP_REMOVED lines=28> */
	.type		__unnamed_1,@object
	.size		__unnamed_1,(.L_0 - __unnamed_1)
__unnamed_1:
        /* <DEDUP_REMOVED lines=29> */
        /*03ee*/ 	.byte	0x20, 0x26, 0x5d, 0x00
.L_0:


//--------------------- .nv.shared._ZN7cutlass13device_kernelINS_4gemm6kernel13GemmUniversalIN4cute5tupleIJiiiiEEENS1_10collective13CollectiveMmaINS1_49MainloopSm90TmaGmmaRmemAWarpSpecializedMixedInputILi4ENS5_IJNS4_1CILi1EEESB_SB_EEENS1_35KernelTmaWarpSpecializedCooperativeEEENS5_IJNSA_ILi256EEENSA_ILi64EEENSA_ILi128EEEEEENS5_IJNS_12float_e4m3_tEEEENS5_IJlSB_lEEENS_10bfloat16_tESL_NS4_8TiledMMAINS4_8MMA_AtomIJNS4_4SM904GMMA27MMA_64x64x16_F32BF16BF16_RSILNSQ_5MajorE0ELSS_0ELNSQ_7ScaleInE1ELST_1EEEEEENS4_6LayoutINS5_IJNSA_ILi2EEESB_SB_EEENS5_IJSB_NSA_ILi0EEESZ_EEEEENS5_IJNS4_10UnderscoreES12_S12_EEEEENS4_13SM90_TMA_LOADENS4_14ComposedLayoutINS4_7SwizzleILi3ELi4ELi3EEENS4_18smem_ptr_flag_bitsILi8EEENSW_INS5_IJNSA_ILi8EEESH_EEENS5_IJSH_SB_EEEEEEENS4_9Copy_AtomIJNS4_39AutoVectorizingCopyWithAssumedAlignmentILi128EEESJ_EEENS4_8identityES15_NS16_IS18_NS19_ILi16EEENSW_INS5_IJS1B_SG_EEENS5_IJSG_SB_EEEEEEEvS1K_EENS_8epilogue10collective6detail29Sm90TmaWarpSpecializedAdapterINS1S_15DefaultEpilogueISJ_SL_SL_NS1R_6thread17LinearCombinationISJ_Li1EffLNS1W_9ScaleType4KindE0ELNS_15FloatRoundStyleE2ESJ_EENS1_15EpilogueDefaultEEEEEvvEEEEvNT_6ParamsE --------------------------
	.section	.nv.shared._ZN7cutlass13device_kernelINS_4gemm6kernel13GemmUniversalIN4cute5tupleIJiiiiEEENS1_10collective13CollectiveMmaINS1_49MainloopSm90TmaGmmaRmemAWarpSpecializedMixedInputILi4ENS5_IJNS4_1CILi1EEESB_SB_EEENS1_35KernelTmaWarpSpecializedCooperativeEEENS5_IJNSA_ILi256EEENSA_ILi64EEENSA_ILi128EEEEEENS5_IJNS_12float_e4m3_tEEEENS5_IJlSB_lEEENS_10bfloat16_tESL_NS4_8TiledMMAINS4_8MMA_AtomIJNS4_4SM904GMMA27MMA_64x64x16_F32BF16BF16_RSILNSQ_5MajorE0ELSS_0ELNSQ_7ScaleInE1ELST_1EEEEEENS4_6LayoutINS5_IJNSA_ILi2EEESB_SB_EEENS5_IJSB_NSA_ILi0EEESZ_EEEEENS5_IJNS4_10UnderscoreES12_S12_EEEEENS4_13SM90_TMA_LOADENS4_14ComposedLayoutINS4_7SwizzleILi3ELi4ELi3EEENS4_18smem_ptr_flag_bitsILi8EEENSW_INS5_IJNSA_ILi8EEESH_EEENS5_IJSH_SB_EEEEEEENS4_9Copy_AtomIJNS4_39AutoVectorizingCopyWithAssumedAlignmentILi128EEESJ_EEENS4_8identityES15_NS16_IS18_NS19_ILi16EEENSW_INS5_IJS1B_SG_EEENS5_IJSG_SB_EEEEEEEvS1K_EENS_8epilogue10collective6detail29Sm90TmaWarpSpecializedAdapterINS1S_15DefaultEpilogueISJ_SL_SL_NS1R_6thread17LinearCombinationISJ_Li1EffLNS1W_9ScaleType4KindE0ELNS_15FloatRoundStyleE2ESJ_EENS1_15EpilogueDefaultEEEEEvvEEEEvNT_6ParamsE,"aw",@nobits
	.sectionflags	@""
	.align	16
	.zero		1024


//--------------------- .nv.shared.reserved.0     --------------------------
	.section	.nv.shared.reserved.0,"aw",@nobits
	.weak		__nv_reservedSMEM_offset_0_alias
	.size		__nv_reservedSMEM_offset_0_alias, 0, 0
	.other		__nv_reservedSMEM_offset_0_alias,@"STO_CUDA_RESERVED_SHARED STV_DEFAULT"
__nv_reservedSMEM_offset_0_alias:
	.zero		0


//--------------------- .nv.global                --------------------------
	.section	.nv.global,"aw",@nobits
.nv.global:
	.type		_ZN40_INTERNAL_57167092_4_k_cu_a84b6043_298234cute1_E,@object
	.size		_ZN40_INTERNAL_57167092_4_k_cu_a84b6043_298234cute1_E,(_ZN40_INTERNAL_57167092_4_k_cu_a84b6043_298234cuda3std3__45__cpo6cbeginE - _ZN40_INTERNAL_57167092_4_k_cu_a84b6043_298234cute1_E)
_ZN40_INTERNAL_57167092_4_k_cu_a84b6043_298234cute1_E:
	.zero		1
	.type		_ZN40_INTERNAL_57167092_4_k_cu_a84b6043_298234cuda3std3__45__cpo6cbeginE,@object
	.size		_ZN40_INTERNAL_57167092_4_k_cu_a84b6043_298234cuda3std3__45__cpo6cbeginE,(_ZN40_INTERNAL_57167092_4_k_cu_a84b6043_298234cuda3std3__48in_placeE - _ZN40_INTERNAL_57167092_4_k_cu_a84b6043_298234cuda3std3__45__cpo6cbeginE)
_ZN40_INTERNAL_57167092_4_k_cu_a84b6043_298234cuda3std3__45__cpo6cbeginE:
	.zero		1
	.type		_ZN40_INTERNAL_57167092_4_k_cu_a84b6043_298234cuda3std3__48in_placeE,@object
	.size		_ZN40_INTERNAL_57167092_4_k_cu_a84b6043_298234cuda3std3__48in_placeE,(_ZN40_INTERNAL_57167092_4_k_cu_a84b6043_298234cuda3std6ranges3__45__cpo9iter_moveE - _ZN40_INTERNAL_57167092_4_k_cu_a84b6043_298234cuda3std3__48in_placeE)
_ZN40_INTERNAL_57167092_4_k_cu_a84b6043_298234cuda3std3__48in_placeE:
	.zero		1
	.type		_ZN40_INTERNAL_57167092_4_k_cu_a84b6043_298234cuda3std6ranges3__45__cpo9iter_moveE,@object
	.size		_ZN40_INTERNAL_57167092_4_k_cu_a84b6043_298234cuda3std6ranges3__45__cpo9iter_moveE,(_ZN40_INTERNAL_57167092_4_k_cu_a84b6043_298234cuda3std3__45__cpo5beginE - _ZN40_INTERNAL_57167092_4_k_cu_a84b6043_298234cuda3std6ranges3__45__cpo9iter_moveE)
_ZN40_INTERNAL_57167092_4_k_cu_a84b6043_298234cuda3std6ranges3__45__cpo9iter_moveE:
	.zero		1
	.type		_ZN40_INTERNAL_57167092_4_k_cu_a84b6043_298234cuda3std3__45__cpo5beginE,@object
	.size		_ZN40_INTERNAL_57167092_4_k_cu_a84b6043_298234cuda3std3__45__cpo5beginE,(_ZN40_INTERNAL_57167092_4_k_cu_a84b6043_298234cuda3std3__442_GLOBAL__N__57167092_4_k_cu_a84b6043_298236ignoreE - _ZN40_INTERNAL_57167092_4_k_cu_a84b6043_298234cuda3std3__45__cpo5beginE)
_ZN40_INTERNAL_57167092_4_k_cu_a84b6043_298234cuda3std3__45__cpo5beginE:
	.zero		1
	.type		_ZN40_INTERNAL_57167092_4_k_cu_a84b6043_298234cuda3std3__442_GLOBAL__N__57167092_4_k_cu_a84b6043_298236ignoreE,@object
	.size		_ZN40_INTERNAL_57167092_4_k_cu_a84b6043_298234cuda3std3__442_GLOBAL__N__57167092_4_k_cu_a84b6043_298236ignoreE,(_ZN40_INTERNAL_57167092_4_k_cu_a84b6043_298234cute7productE - _ZN40_INTERNAL_57167092_4_k_cu_a84b6043_298234cuda3std3__442_GLOBAL__N__57167092_4_k_cu_a84b6043_298236ignoreE)
_ZN40_INTERNAL_57167092_4_k_cu_a84b6043_298234cuda3std3__442_GLOBAL__N__57167092_4_k_cu_a84b6043_298236ignoreE:
	.zero		1
	.type		_ZN40_INTERNAL_57167092_4_k_cu_a84b6043_298234cute7productE,@object
	.size		_ZN40_INTERNAL_57167092_4_k_cu_a84b6043_298234cute7productE,(_ZN40_INTERNAL_57167092_4_k_cu_a84b6043_298234cuda3std3__45__cpo3endE - _ZN40_INTERNAL_57167092_4_k_cu_a84b6043_298234cute7productE)
_ZN40_INTERNAL_57167092_4_k_cu_a84b6043_298234cute7productE:
	.zero		1
	.type		_ZN40_INTERNAL_57167092_4_k_cu_a84b6043_298234cuda3std3__45__cpo3endE,@object
	.size		_ZN40_INTERNAL_57167092_4_k_cu_a84b6043_298234cuda3std3__45__cpo3endE,(_ZN40_INTERNAL_57167092_4_k_cu_a84b6043_298234cuda3std3__419piecewise_constructE - _ZN40_INTERNAL_57167092_4_k_cu_a84b6043_298234cuda3std3__45__cpo3endE)
_ZN40_INTERNAL_57167092_4_k_cu_a84b6043_298234cuda3std3__45__cpo3endE:
	.zero		1
	.type		_ZN40_INTERNAL_57167092_4_k_cu_a84b6043_298234cuda3std3__419piecewise_constructE,@object
	.size		_ZN40_INTERNAL_57167092_4_k_cu_a84b6043_298234cuda3std3__419piecewise_constructE,(_ZN40_INTERNAL_57167092_4_k_cu_a84b6043_298234cuda3std3__45__cpo4cendE - _ZN40_INTERNAL_57167092_4_k_cu_a84b6043_298234cuda3std3__419piecewise_constructE)
_ZN40_INTERNAL_57167092_4_k_cu_a84b6043_298234cuda3std3__419piecewise_constructE:
	.zero		1
	.type		_ZN40_INTERNAL_57167092_4_k_cu_a84b6043_298234cuda3std3__45__cpo4cendE,@object
	.size		_ZN40_INTERNAL_57167092_4_k_cu_a84b6043_298234cuda3std3__45__cpo4cendE,(_ZN40_INTERNAL_57167092_4_k_cu_a84b6043_298234cuda3std6ranges3__45__cpo4swapE - _ZN40_INTERNAL_57167092_4_k_cu_a84b6043_298234cuda3std3__45__cpo4cendE)
_ZN40_INTERNAL_57167092_4_k_cu_a84b6043_298234cuda3std3__45__cpo4cendE:
	.zero		1
	.type		_ZN40_INTERNAL_57167092_4_k_cu_a84b6043_298234cuda3std6ranges3__45__cpo4swapE,@object
	.size		_ZN40_INTERNAL_57167092_4_k_cu_a84b6043_298234cuda3std6ranges3__45__cpo4swapE,(.L_9 - _ZN40_INTERNAL_57167092_4_k_cu_a84b6043_298234cuda3std6ranges3__45__cpo4swapE)
_ZN40_INTERNAL_57167092_4_k_cu_a84b6043_298234cuda3std6ranges3__45__cpo4swapE:
	.zero		1
.L_9:


//--------------------- .nv.constant0._ZN7cutlass13device_kernelINS_4gemm6kernel13GemmUniversalIN4cute5tupleIJiiiiEEENS1_10collective13CollectiveMmaINS1_49MainloopSm90TmaGmmaRmemAWarpSpecializedMixedInputILi4ENS5_IJNS4_1CILi1EEESB_SB_EEENS1_35KernelTmaWarpSpecializedCooperativeEEENS5_IJNSA_ILi256EEENSA_ILi64EEENSA_ILi128EEEEEENS5_IJNS_12float_e4m3_tEEEENS5_IJlSB_lEEENS_10bfloat16_tESL_NS4_8TiledMMAINS4_8MMA_AtomIJNS4_4SM904GMMA27MMA_64x64x16_F32BF16BF16_RSILNSQ_5MajorE0ELSS_0ELNSQ_7ScaleInE1ELST_1EEEEEENS4_6LayoutINS5_IJNSA_ILi2EEESB_SB_EEENS5_IJSB_NSA_ILi0EEESZ_EEEEENS5_IJNS4_10UnderscoreES12_S12_EEEEENS4_13SM90_TMA_LOADENS4_14ComposedLayoutINS4_7SwizzleILi3ELi4ELi3EEENS4_18smem_ptr_flag_bitsILi8EEENSW_INS5_IJNSA_ILi8EEESH_EEENS5_IJSH_SB_EEEEEEENS4_9Copy_AtomIJNS4_39AutoVectorizingCopyWithAssumedAlignmentILi128EEESJ_EEENS4_8identityES15_NS16_IS18_NS19_ILi16EEENSW_INS5_IJS1B_SG_EEENS5_IJSG_SB_EEEEEEEvS1K_EENS_8epilogue10collective6detail29Sm90TmaWarpSpecializedAdapterINS1S_15DefaultEpilogueISJ_SL_SL_NS1R_6thread17LinearCombinationISJ_Li1EffLNS1W_9ScaleType4KindE0ELNS_15FloatRoundStyleE2ESJ_EENS1_15EpilogueDefaultEEEEEvvEEEEvNT_6ParamsE --------------------------
	.section	.nv.constant0._ZN7cutlass13device_kernelINS_4gemm6kernel13GemmUniversalIN4cute5tupleIJiiiiEEENS1_10collective13CollectiveMmaINS1_49MainloopSm90TmaGmmaRmemAWarpSpecializedMixedInputILi4ENS5_IJNS4_1CILi1EEESB_SB_EEENS1_35KernelTmaWarpSpecializedCooperativeEEENS5_IJNSA_ILi256EEENSA_ILi64EEENSA_ILi128EEEEEENS5_IJNS_12float_e4m3_tEEEENS5_IJlSB_lEEENS_10bfloat16_tESL_NS4_8TiledMMAINS4_8MMA_AtomIJNS4_4SM904GMMA27MMA_64x64x16_F32BF16BF16_RSILNSQ_5MajorE0ELSS_0ELNSQ_7ScaleInE1ELST_1EEEEEENS4_6LayoutINS5_IJNSA_ILi2EEESB_SB_EEENS5_IJSB_NSA_ILi0EEESZ_EEEEENS5_IJNS4_10UnderscoreES12_S12_EEEEENS4_13SM90_TMA_LOADENS4_14ComposedLayoutINS4_7SwizzleILi3ELi4ELi3EEENS4_18smem_ptr_flag_bitsILi8EEENSW_INS5_IJNSA_ILi8EEESH_EEENS5_IJSH_SB_EEEEEEENS4_9Copy_AtomIJNS4_39AutoVectorizingCopyWithAssumedAlignmentILi128EEESJ_EEENS4_8identityES15_NS16_IS18_NS19_ILi16EEENSW_INS5_IJS1B_SG_EEENS5_IJSG_SB_EEEEEEEvS1K_EENS_8epilogue10collective6detail29Sm90TmaWarpSpecializedAdapterINS1S_15DefaultEpilogueISJ_SL_SL_NS1R_6thread17LinearCombinationISJ_Li1EffLNS1W_9ScaleType4KindE0ELNS_15FloatRoundStyleE2ESJ_EENS1_15EpilogueDefaultEEEEEvvEEEEvNT_6ParamsE,"a",@progbits
	.sectionflags	@""
	.align	4
.nv.constant0._ZN7cutlass13device_kernelINS_4gemm6kernel13GemmUniversalIN4cute5tupleIJiiiiEEENS1_10collective13CollectiveMmaINS1_49MainloopSm90TmaGmmaRmemAWarpSpecializedMixedInputILi4ENS5_IJNS4_1CILi1EEESB_SB_EEENS1_35KernelTmaWarpSpecializedCooperativeEEENS5_IJNSA_ILi256EEENSA_ILi64EEENSA_ILi128EEEEEENS5_IJNS_12float_e4m3_tEEEENS5_IJlSB_lEEENS_10bfloat16_tESL_NS4_8TiledMMAINS4_8MMA_AtomIJNS4_4SM904GMMA27MMA_64x64x16_F32BF16BF16_RSILNSQ_5MajorE0ELSS_0ELNSQ_7ScaleInE1ELST_1EEEEEENS4_6LayoutINS5_IJNSA_ILi2EEESB_SB_EEENS5_IJSB_NSA_ILi0EEESZ_EEEEENS5_IJNS4_10UnderscoreES12_S12_EEEEENS4_13SM90_TMA_LOADENS4_14ComposedLayoutINS4_7SwizzleILi3ELi4ELi3EEENS4_18smem_ptr_flag_bitsILi8EEENSW_INS5_IJNSA_ILi8EEESH_EEENS5_IJSH_SB_EEEEEEENS4_9Copy_AtomIJNS4_39AutoVectorizingCopyWithAssumedAlignmentILi128EEESJ_EEENS4_8identityES15_NS16_IS18_NS19_ILi16EEENSW_INS5_IJS1B_SG_EEENS5_IJSG_SB_EEEEEEEvS1K_EENS_8epilogue10collective6detail29Sm90TmaWarpSpecializedAdapterINS1S_15DefaultEpilogueISJ_SL_SL_NS1R_6thread17LinearCombinationISJ_Li1EffLNS1W_9ScaleType4KindE0ELNS_15FloatRoundStyleE2ESJ_EENS1_15EpilogueDefaultEEEEEvvEEEEvNT_6ParamsE:
	.zero		2176


//--------------------- SYMBOLS --------------------------

	.type		.nv.reservedSmem.offset0,@object
	.size		.nv.reservedSmem.offset0,0x4
	.type		__assertfail,@function
